# CuTe-DSL kernel — source=fa4 family=fa4_fwd_sm100
# config = {"dtype": "Float16", "causal": false, "use_2cta": false, "q_stage": 1, "head_dim": 64}


// ===== COMPILED SASS (sm_100a) =====

	.target	sm_100a

	.elftype	@"ET_EXEC"


//--------------------- .note.nv.tkinfo           --------------------------
	.section	.note.nv.tkinfo,"",@"SHT_NOTE"
	.sectionflags	@"SHF_NOTE_NV_TKINFO"
	.tkinfo
        /*0018*/ 	.word	0x00000081
        /*0030*/ 	.string	""
        /*0030*/ 	.string	"ptxas"
        /*0030*/ 	.string	"Cuda compilation tools, release 12.9, V12.9.83"
        /*0030*/ 	.string	"Build system must define TOOLS_VERSION_EXTENDED"
        /*0030*/ 	.string	"-O 3 -arch sm_100a "



//--------------------- .note.nv.cuver            --------------------------
	.section	.note.nv.cuver,"",@"SHT_NOTE"
	.sectionflags	@"SHF_NOTE_NV_CUVER"
        /*0018*/ 	.short	0x0001
        /*001a*/ 	.short	0x0064
        /*001c*/ 	.short	0x0001
        /*001e*/ 	.short	0x0000
        /*0020*/ 	.short	0x0001
        /*0022*/ 	.short	0x0000


//--------------------- .nv.info                  --------------------------
	.section	.nv.info,"",@"SHT_CUDA_INFO"
	.align	4


	//----- nvinfo : EIATTR_REGCOUNT
	.align		4
        /*0000*/ 	.byte	0x04, 0x2f
        /*0002*/ 	.short	(.L_4 - .L_3)
	.align		4
.L_3:
        /*0004*/ 	.word	index@(kernel_cutlass_kernel_flash_attncuteflash_fwd_sm100FlashAttentionForwardSm100_object_at__tensor0000o6411101213_tensor0000o6411101213_tensor0000o6410111213_tensor0000o6411101213_tensorptrf_0)
        /*0008*/ 	.word	0x00000080


	//----- nvinfo : EIATTR_FRAME_SIZE
	.align		4
.L_4:
        /*000c*/ 	.byte	0x04, 0x11
        /*000e*/ 	.short	(.L_6 - .L_5)
	.align		4
.L_5:
        /*0010*/ 	.word	index@($__internal_2_$__cuda_sm10x_tcgen05_guardrail_trap_unallocated_columns_being_dealloced)
        /*0014*/ 	.word	0x00000000


	//----- nvinfo : EIATTR_FRAME_SIZE
	.align		4
.L_6:
        /*0018*/ 	.byte	0x04, 0x11
        /*001a*/ 	.short	(.L_8 - .L_7)
	.align		4
.L_7:
        /*001c*/ 	.word	index@($__internal_1_$__cuda_sm10x_tcgen05_guardrail_trap_phase_invalid_during_alloc)
        /*0020*/ 	.word	0x00000000


	//----- nvinfo : EIATTR_FRAME_SIZE
	.align		4
.L_8:
        /*0024*/ 	.byte	0x04, 0x11
        /*0026*/ 	.short	(.L_10 - .L_9)
	.align		4
.L_9:
        /*0028*/ 	.word	index@($__internal_0_$__cuda_sm10x_tcgen05_guardrail_trap_col_being_dealloced_not_returned_by_alloc)
        /*002c*/ 	.word	0x00000000


	//----- nvinfo : EIATTR_FRAME_SIZE
	.align		4
.L_10:
        /*0030*/ 	.byte	0x04, 0x11
        /*0032*/ 	.short	(.L_12 - .L_11)
	.align		4
.L_11:
        /*0034*/ 	.word	index@(kernel_cutlass_kernel_flash_attncuteflash_fwd_sm100FlashAttentionForwardSm100_object_at__tensor0000o6411101213_tensor0000o6411101213_tensor0000o6410111213_tensor0000o6411101213_tensorptrf_0)
        /*0038*/ 	.word	0x00000000


	//----- nvinfo : EIATTR_MIN_STACK_SIZE
	.align		4
.L_12:
        /*003c*/ 	.byte	0x04, 0x12
        /*003e*/ 	.short	(.L_14 - .L_13)
	.align		4
.L_13:
        /*0040*/ 	.word	index@(kernel_cutlass_kernel_flash_attncuteflash_fwd_sm100FlashAttentionForwardSm100_object_at__tensor0000o6411101213_tensor0000o6411101213_tensor0000o6410111213_tensor0000o6411101213_tensorptrf_0)
        /*0044*/ 	.word	0x00000000
.L_14:


//--------------------- .nv.info.kernel_cutlass_kernel_flash_attncuteflash_fwd_sm100FlashAttentionForwardSm100_object_at__tensor0000o6411101213_tensor0000o6411101213_tensor0000o6410111213_tensor0000o6411101213_tensorptrf_0 --------------------------
	.section	.nv.info.kernel_cutlass_kernel_flash_attncuteflash_fwd_sm100FlashAttentionForwardSm100_object_at__tensor0000o6411101213_tensor0000o6411101213_tensor0000o6410111213_tensor0000o6411101213_tensorptrf_0,"",@"SHT_CUDA_INFO"
	.sectionflags	@""
	.align	4


	//----- nvinfo : EIATTR_CUDA_API_VERSION
	.align		4
        /*0000*/ 	.byte	0x04, 0x37
        /*0002*/ 	.short	(.L_16 - .L_15)
.L_15:
        /*0004*/ 	.word	0x00000081


	//----- nvinfo : EIATTR_KPARAM_INFO
	.align		4
.L_16:
        /*0008*/ 	.byte	0x04, 0x17
        /*000a*/ 	.short	(.L_18 - .L_17)
.L_17:
        /*000c*/ 	.word	0x00000000
        /*0010*/ 	.short	0x000f
        /*0012*/ 	.short	0x02a8
        /*0014*/ 	.byte	0x00, 0xf0, 0x11, 0x00


	//----- nvinfo : EIATTR_KPARAM_INFO
	.align		4
.L_18:
        /*0018*/ 	.byte	0x04, 0x17
        /*001a*/ 	.short	(.L_20 - .L_19)
.L_19:
        /*001c*/ 	.word	0x00000000
        /*0020*/ 	.short	0x000e
        /*0022*/ 	.short	0x02a4
        /*0024*/ 	.byte	0x00, 0xf0, 0x11, 0x00


	//----- nvinfo : EIATTR_KPARAM_INFO
	.align		4
.L_20:
        /*0028*/ 	.byte	0x04, 0x17
        /*002a*/ 	.short	(.L_22 - .L_21)
.L_21:
        /*002c*/ 	.word	0x00000000
        /*0030*/ 	.short	0x000d
        /*0032*/ 	.short	0x0298
        /*0034*/ 	.byte	0x00, 0xf0, 0x31, 0x00


	//----- nvinfo : EIATTR_KPARAM_INFO
	.align		4
.L_22:
        /*0038*/ 	.byte	0x04, 0x17
        /*003a*/ 	.short	(.L_24 - .L_23)
.L_23:
        /*003c*/ 	.word	0x00000000
        /*0040*/ 	.short	0x000c
        /*0042*/ 	.short	0x028c
        /*0044*/ 	.byte	0x00, 0xf0, 0x31, 0x00


	//----- nvinfo : EIATTR_KPARAM_INFO
	.align		4
.L_24:
        /*0048*/ 	.byte	0x04, 0x17
        /*004a*/ 	.short	(.L_26 - .L_25)
.L_25:
        /*004c*/ 	.word	0x00000000
        /*0050*/ 	.short	0x000b
        /*0052*/ 	.short	0x0287
        /*0054*/ 	.byte	0x00, 0xf0, 0x0d, 0x00


	//----- nvinfo : EIATTR_KPARAM_INFO
	.align		4
.L_26:
        /*0058*/ 	.byte	0x04, 0x17
        /*005a*/ 	.short	(.L_28 - .L_27)
.L_27:
        /*005c*/ 	.word	0x00000000
        /*0060*/ 	.short	0x000a
        /*0062*/ 	.short	0x0284
        /*0064*/ 	.byte	0x00, 0xf0, 0x0d, 0x00


	//----- nvinfo : EIATTR_KPARAM_INFO
	.align		4
.L_28:
        /*0068*/ 	.byte	0x04, 0x17
        /*006a*/ 	.short	(.L_30 - .L_29)
.L_29:
        /*006c*/ 	.word	0x00000000
        /*0070*/ 	.short	0x0009
        /*0072*/ 	.short	0x0280
        /*0074*/ 	.byte	0x00, 0xf0, 0x11, 0x00


	//----- nvinfo : EIATTR_KPARAM_INFO
	.align		4
.L_30:
        /*0078*/ 	.byte	0x04, 0x17
        /*007a*/ 	.short	(.L_32 - .L_31)
.L_31:
        /*007c*/ 	.word	0x00000000
        /*0080*/ 	.short	0x0008
        /*0082*/ 	.short	0x0200
        /*0084*/ 	.byte	0x00, 0xf0, 0x01, 0x02


	//----- nvinfo : EIATTR_KPARAM_INFO
	.align		4
.L_32:
        /*0088*/ 	.byte	0x04, 0x17
        /*008a*/ 	.short	(.L_34 - .L_33)
.L_33:
        /*008c*/ 	.word	0x00000000
        /*0090*/ 	.short	0x0007
        /*0092*/ 	.short	0x0180
        /*0094*/ 	.byte	0x00, 0xf0, 0x01, 0x02


	//----- nvinfo : EIATTR_KPARAM_INFO
	.align		4
.L_34:
        /*0098*/ 	.byte	0x04, 0x17
        /*009a*/ 	.short	(.L_36 - .L_35)
.L_35:
        /*009c*/ 	.word	0x00000000
        /*00a0*/ 	.short	0x0006
        /*00a2*/ 	.short	0x0100
        /*00a4*/ 	.byte	0x00, 0xf0, 0x01, 0x02


	//----- nvinfo : EIATTR_KPARAM_INFO
	.align		4
.L_36:
        /*00a8*/ 	.byte	0x04, 0x17
        /*00aa*/ 	.short	(.L_38 - .L_37)
.L_37:
        /*00ac*/ 	.word	0x00000000
        /*00b0*/ 	.short	0x0005
        /*00b2*/ 	.short	0x0080
        /*00b4*/ 	.byte	0x00, 0xf0, 0x01, 0x02


	//----- nvinfo : EIATTR_KPARAM_INFO
	.align		4
.L_38:
        /*00b8*/ 	.byte	0x04, 0x17
        /*00ba*/ 	.short	(.L_40 - .L_39)
.L_39:
        /*00bc*/ 	.word	0x00000000
        /*00c0*/ 	.short	0x0004
        /*00c2*/ 	.short	0x0030
        /*00c4*/ 	.byte	0x00, 0xf0, 0xa1, 0x00


	//----- nvinfo : EIATTR_KPARAM_INFO
	.align		4
.L_40:
        /*00c8*/ 	.byte	0x04, 0x17
        /*00ca*/ 	.short	(.L_42 - .L_41)
.L_41:
        /*00cc*/ 	.word	0x00000000
        /*00d0*/ 	.short	0x0003
        /*00d2*/ 	.short	0x0024
        /*00d4*/ 	.byte	0x00, 0xf0, 0x31, 0x00


	//----- nvinfo : EIATTR_KPARAM_INFO
	.align		4
.L_42:
        /*00d8*/ 	.byte	0x04, 0x17
        /*00da*/ 	.short	(.L_44 - .L_43)
.L_43:
        /*00dc*/ 	.word	0x00000000
        /*00e0*/ 	.short	0x0002
        /*00e2*/ 	.short	0x0018
        /*00e4*/ 	.byte	0x00, 0xf0, 0x31, 0x00


	//----- nvinfo : EIATTR_KPARAM_INFO
	.align		4
.L_44:
        /*00e8*/ 	.byte	0x04, 0x17
        /*00ea*/ 	.short	(.L_46 - .L_45)
.L_45:
        /*00ec*/ 	.word	0x00000000
        /*00f0*/ 	.short	0x0001
        /*00f2*/ 	.short	0x000c
        /*00f4*/ 	.byte	0x00, 0xf0, 0x31, 0x00


	//----- nvinfo : EIATTR_KPARAM_INFO
	.align		4
.L_46:
        /*00f8*/ 	.byte	0x04, 0x17
        /*00fa*/ 	.short	(.L_48 - .L_47)
.L_47:
        /*00fc*/ 	.word	0x00000000
        /*0100*/ 	.short	0x0000
        /*0102*/ 	.short	0x0000
        /*0104*/ 	.byte	0x00, 0xf0, 0x31, 0x00


	//----- nvinfo : EIATTR_AT_ENTRY_FRAGMENTS
	.align		4
.L_48:
        /*0108*/ 	.byte	0x04, 0x4f
        /*010a*/ 	.short	(.L_50 - .L_49)


	//   ....[0]....
.L_49:
        /*010c*/ 	.word	0x00000004


	//----- nvinfo : EIATTR_RESERVED_SMEM_USED
	.align		4
.L_50:
        /*0110*/ 	.byte	0x01, 0x41
	.zero		2


	//----- nvinfo : EIATTR_SPARSE_MMA_MASK
	.align		4
        /*0114*/ 	.byte	0x03, 0x50
        /*0116*/ 	.short	0x0000


	//----- nvinfo : EIATTR_TCGEN05_1CTA_USED
	.align		4
        /*0118*/ 	.byte	0x01, 0x51
	.zero		2


	//----- nvinfo : EIATTR_MAXREG_COUNT
	.align		4
        /*011c*/ 	.byte	0x03, 0x1b
        /*011e*/ 	.short	0x0080


	//----- nvinfo : EIATTR_NUM_BARRIERS
	.align		4
        /*0120*/ 	.byte	0x02, 0x4c
        /*0122*/ 	.byte	0x10
	.zero		1


	//----- nvinfo : EIATTR_INT_WARP_WIDE_INSTR_OFFSETS
	.align		4
        /*0124*/ 	.byte	0x04, 0x31
        /*0126*/ 	.short	(.L_52 - .L_51)


	//   ....[0]....
.L_51:
        /*0128*/ 	.word	0x00002570


	//   ....[1]....
        /*012c*/ 	.word	0x000025a0


	//----- nvinfo : EIATTR_COOP_GROUP_MASK_REGIDS
	.align		4
.L_52:
        /*0130*/ 	.byte	0x04, 0x29
        /*0132*/ 	.short	(.L_54 - .L_53)


	//   ....[0]....
.L_53:
        /*0134*/ 	.word	0xffffffff


	//   ....[1]....
        /*0138*/ 	.word	0xffffffff


	//   ....[2]....
        /*013c*/ 	.word	0xffffffff


	//   ....[3]....
        /*0140*/ 	.word	0xffffffff


	//   ....[4]....
        /*0144*/ 	.word	0xffffffff


	//   ....[5]....
        /*0148*/ 	.word	0xffffffff


	//   ....[6]....
        /*014c*/ 	.word	0xffffffff


	//   ....[7]....
        /*0150*/ 	.word	0xffffffff


	//----- nvinfo : EIATTR_COOP_GROUP_INSTR_OFFSETS
	.align		4
.L_54:
        /*0154*/ 	.byte	0x04, 0x28
        /*0156*/ 	.short	(.L_56 - .L_55)


	//   ....[0]....
.L_55:
        /*0158*/ 	.word	0x00000ca0


	//   ....[1]....
        /*015c*/ 	.word	0x00000f60


	//   ....[2]....
        /*0160*/ 	.word	0x000010a0


	//   ....[3]....
        /*0164*/ 	.word	0x00002410


	//   ....[4]....
        /*0168*/ 	.word	0x00002650


	//   ....[5]....
        /*016c*/ 	.word	0x00005f80


	//   ....[6]....
        /*0170*/ 	.word	0x00007b00


	//   ....[7]....
        /*0174*/ 	.word	0x00008710


	//----- nvinfo : EIATTR_REG_RECONFIG
	.align		4
.L_56:
        /*0178*/ 	.byte	0x01, 0x54
	.zero		2


	//----- nvinfo : EIATTR_VRC_CTA_INIT_COUNT
	.align		4
        /*017c*/ 	.byte	0x02, 0x4a
        /*017e*/ 	.byte	0x80
	.zero		1


	//----- nvinfo : EIATTR_MBARRIER_INSTR_OFFSETS
	.align		4
        /*0180*/ 	.byte	0x04, 0x39
        /*0182*/ 	.short	(.L_58 - .L_57)


	//   ....[0]....
.L_57:
        /*0184*/ 	.word	0x000002c0
        /*0188*/ 	.word	0x000000ff
        /*018c*/ 	.word	0x00000000
        /*0190*/ 	.short	0x0100
        /*0192*/ 	.byte	0x04
	.zero		1


	//   ....[1]....
        /*0194*/ 	.word	0x000002d0
        /*0198*/ 	.word	0x000000ff
        /*019c*/ 	.word	0x00000008
        /*01a0*/ 	.short	0x0100
        /*01a2*/ 	.byte	0x04
	.zero		1


	//   ....[2]....
        /*01a4*/ 	.word	0x000002e0
        /*01a8*/ 	.word	0x000000ff
        /*01ac*/ 	.word	0x00000010
        /*01b0*/ 	.short	0x0100
        /*01b2*/ 	.byte	0x04
	.zero		1


	//   ....[3]....
        /*01b4*/ 	.word	0x000002f0
        /*01b8*/ 	.word	0x000000ff
        /*01bc*/ 	.word	0x00000018
        /*01c0*/ 	.short	0x0100
        /*01c2*/ 	.byte	0x04
	.zero		1


	//   ....[4]....
        /*01c4*/ 	.word	0x00000300
        /*01c8*/ 	.word	0x000000ff
        /*01cc*/ 	.word	0x00000020
        /*01d0*/ 	.short	0x0100
        /*01d2*/ 	.byte	0x04
	.zero		1


	//   ....[5]....
        /*01d4*/ 	.word	0x00000310
        /*01d8*/ 	.word	0x000000ff
        /*01dc*/ 	.word	0x00000028
        /*01e0*/ 	.short	0x0100
        /*01e2*/ 	.byte	0x04
	.zero		1


	//   ....[6]....
        /*01e4*/ 	.word	0x00000320
        /*01e8*/ 	.word	0x000000ff
        /*01ec*/ 	.word	0x00000030
        /*01f0*/ 	.short	0x0100
        /*01f2*/ 	.byte	0x04
	.zero		1


	//   ....[7]....
        /*01f4*/ 	.word	0x00000330
        /*01f8*/ 	.word	0x000000ff
        /*01fc*/ 	.word	0x00000038
        /*0200*/ 	.short	0x0100
        /*0202*/ 	.byte	0x04
	.zero		1


	//   ....[8]....
        /*0204*/ 	.word	0x00000340
        /*0208*/ 	.word	0x000000ff
        /*020c*/ 	.word	0x00000040
        /*0210*/ 	.short	0x0100
        /*0212*/ 	.byte	0x04
	.zero		1


	//   ....[9]....
        /*0214*/ 	.word	0x00000350
        /*0218*/ 	.word	0x000000ff
        /*021c*/ 	.word	0x00000048
        /*0220*/ 	.short	0x0100
        /*0222*/ 	.byte	0x04
	.zero		1


	//   ....[10]....
        /*0224*/ 	.word	0x00000360
        /*0228*/ 	.word	0x000000ff
        /*022c*/ 	.word	0x00000050
        /*0230*/ 	.short	0x0100
        /*0232*/ 	.byte	0x04
	.zero		1


	//   ....[11]....
        /*0234*/ 	.word	0x00000370
        /*0238*/ 	.word	0x000000ff
        /*023c*/ 	.word	0x00000058
        /*0240*/ 	.short	0x0100
        /*0242*/ 	.byte	0x04
	.zero		1


	//   ....[12]....
        /*0244*/ 	.word	0x00000380
        /*0248*/ 	.word	0x000000ff
        /*024c*/ 	.word	0x00000060
        /*0250*/ 	.short	0x0100
        /*0252*/ 	.byte	0x04
	.zero		1


	//   ....[13]....
        /*0254*/ 	.word	0x00000390
        /*0258*/ 	.word	0x000000ff
        /*025c*/ 	.word	0x00000068
        /*0260*/ 	.short	0x0100
        /*0262*/ 	.byte	0x04
	.zero		1


	//   ....[14]....
        /*0264*/ 	.word	0x000003a0
        /*0268*/ 	.word	0x000000ff
        /*026c*/ 	.word	0x00000070
        /*0270*/ 	.short	0x0100
        /*0272*/ 	.byte	0x04
	.zero		1


	//   ....[15]....
        /*0274*/ 	.word	0x000003b0
        /*0278*/ 	.word	0x000000ff
        /*027c*/ 	.word	0x00000078
        /*0280*/ 	.short	0x0100
        /*0282*/ 	.byte	0x04
	.zero		1


	//   ....[16]....
        /*0284*/ 	.word	0x000003c0
        /*0288*/ 	.word	0x000000ff
        /*028c*/ 	.word	0x00000080
        /*0290*/ 	.short	0x0100
        /*0292*/ 	.byte	0x04
	.zero		1


	//   ....[17]....
        /*0294*/ 	.word	0x000003d0
        /*0298*/ 	.word	0x000000ff
        /*029c*/ 	.word	0x00000088
        /*02a0*/ 	.short	0x0100
        /*02a2*/ 	.byte	0x04
	.zero		1


	//   ....[18]....
        /*02a4*/ 	.word	0x000003e0
        /*02a8*/ 	.word	0x000000ff
        /*02ac*/ 	.word	0x00000090
        /*02b0*/ 	.short	0x0100
        /*02b2*/ 	.byte	0x04
	.zero		1


	//   ....[19]....
        /*02b4*/ 	.word	0x000003f0
        /*02b8*/ 	.word	0x000000ff
        /*02bc*/ 	.word	0x00000098
        /*02c0*/ 	.short	0x0100
        /*02c2*/ 	.byte	0x04
	.zero		1


	//   ....[20]....
        /*02c4*/ 	.word	0x00000400
        /*02c8*/ 	.word	0x000000ff
        /*02cc*/ 	.word	0x000000a0
        /*02d0*/ 	.short	0x0100
        /*02d2*/ 	.byte	0x04
	.zero		1


	//   ....[21]....
        /*02d4*/ 	.word	0x00000410
        /*02d8*/ 	.word	0x000000ff
        /*02dc*/ 	.word	0x000000a8
        /*02e0*/ 	.short	0x0100
        /*02e2*/ 	.byte	0x04
	.zero		1


	//   ....[22]....
        /*02e4*/ 	.word	0x00000420
        /*02e8*/ 	.word	0x000000ff
        /*02ec*/ 	.word	0x000000b0
        /*02f0*/ 	.short	0x0100
        /*02f2*/ 	.byte	0x04
	.zero		1


	//   ....[23]....
        /*02f4*/ 	.word	0x00000430
        /*02f8*/ 	.word	0x000000ff
        /*02fc*/ 	.word	0x000000b8
        /*0300*/ 	.short	0x0100
        /*0302*/ 	.byte	0x04
	.zero		1


	//   ....[24]....
        /*0304*/ 	.word	0x00000440
        /*0308*/ 	.word	0x000000ff
        /*030c*/ 	.word	0x000000c0
        /*0310*/ 	.short	0x0100
        /*0312*/ 	.byte	0x04
	.zero		1


	//   ....[25]....
        /*0314*/ 	.word	0x00000450
        /*0318*/ 	.word	0x000000ff
        /*031c*/ 	.word	0x000000c8
        /*0320*/ 	.short	0x0100
        /*0322*/ 	.byte	0x04
	.zero		1


	//   ....[26]....
        /*0324*/ 	.word	0x00000460
        /*0328*/ 	.word	0x000000ff
        /*032c*/ 	.word	0x000000d0
        /*0330*/ 	.short	0x0100
        /*0332*/ 	.byte	0x04
	.zero		1


	//   ....[27]....
        /*0334*/ 	.word	0x00000470
        /*0338*/ 	.word	0x000000ff
        /*033c*/ 	.word	0x000000d8
        /*0340*/ 	.short	0x0100
        /*0342*/ 	.byte	0x04
	.zero		1


	//   ....[28]....
        /*0344*/ 	.word	0x00000480
        /*0348*/ 	.word	0x000000ff
        /*034c*/ 	.word	0x000000e0
        /*0350*/ 	.short	0x0100
        /*0352*/ 	.byte	0x04
	.zero		1


	//   ....[29]....
        /*0354*/ 	.word	0x00000490
        /*0358*/ 	.word	0x000000ff
        /*035c*/ 	.word	0x000000e8
        /*0360*/ 	.short	0x0100
        /*0362*/ 	.byte	0x04
	.zero		1


	//   ....[30]....
        /*0364*/ 	.word	0x000004a0
        /*0368*/ 	.word	0x000000ff
        /*036c*/ 	.word	0x000000f0
        /*0370*/ 	.short	0x0100
        /*0372*/ 	.byte	0x04
	.zero		1


	//   ....[31]....
        /*0374*/ 	.word	0x000004b0
        /*0378*/ 	.word	0x000000ff
        /*037c*/ 	.word	0x000000f8
        /*0380*/ 	.short	0x0100
        /*0382*/ 	.byte	0x04
	.zero		1


	//   ....[32]....
        /*0384*/ 	.word	0x000004c0
        /*0388*/ 	.word	0x000000ff
        /*038c*/ 	.word	0x00000100
        /*0390*/ 	.short	0x0100
        /*0392*/ 	.byte	0x04
	.zero		1


	//   ....[33]....
        /*0394*/ 	.word	0x000004d0
        /*0398*/ 	.word	0x000000ff
        /*039c*/ 	.word	0x00000108
        /*03a0*/ 	.short	0x0100
        /*03a2*/ 	.byte	0x04
	.zero		1


	//   ....[34]....
        /*03a4*/ 	.word	0x000004e0
        /*03a8*/ 	.word	0x000000ff
        /*03ac*/ 	.word	0x00000110
        /*03b0*/ 	.short	0x0100
        /*03b2*/ 	.byte	0x04
	.zero		1


	//   ....[35]....
        /*03b4*/ 	.word	0x000004f0
        /*03b8*/ 	.word	0x000000ff
        /*03bc*/ 	.word	0x00000118
        /*03c0*/ 	.short	0x0100
        /*03c2*/ 	.byte	0x04
	.zero		1


	//   ....[36]....
        /*03c4*/ 	.word	0x00000a80
        /*03c8*/ 	.word	0x000000ff
        /*03cc*/ 	.word	0x00000110
        /*03d0*/ 	.short	0x010a
        /*03d2*/ 	.byte	0x0d
	.zero		1


	//   ....[37]....
        /*03d4*/ 	.word	0x00000b80
        /*03d8*/ 	.word	0x000000ff
        /*03dc*/ 	.word	0x00000118
        /*03e0*/ 	.short	0x0101
        /*03e2*/ 	.byte	0x0d
	.zero		1


	//   ....[38]....
        /*03e4*/ 	.word	0x000014c0
        /*03e8*/ 	.word	0x000000ff
        /*03ec*/ 	.word	0x00000000
        /*03f0*/ 	.short	0x010a
        /*03f2*/ 	.byte	0x13
	.zero		1


	//   ....[39]....
        /*03f4*/ 	.word	0x00001510
        /*03f8*/ 	.word	0x000000ff
        /*03fc*/ 	.word	0x00000010
        /*0400*/ 	.short	0x010a
        /*0402*/ 	.byte	0x0b
	.zero		1


	//   ....[40]....
        /*0404*/ 	.word	0x000017e0
        /*0408*/ 	.word	0x000000ff
        /*040c*/ 	.word	0x00000010
        /*0410*/ 	.short	0x010a
        /*0412*/ 	.byte	0x0f
	.zero		1


	//   ....[41]....
        /*0414*/ 	.word	0x00001850
        /*0418*/ 	.word	0x000000ff
        /*041c*/ 	.word	0x000000d8
        /*0420*/ 	.short	0x010a
        /*0422*/ 	.byte	0x13
	.zero		1


	//   ....[42]....
        /*0424*/ 	.word	0x00001a90
        /*0428*/ 	.word	0x000000ff
        /*042c*/ 	.word	0x000000e0
        /*0430*/ 	.short	0x010a
        /*0432*/ 	.byte	0x13
	.zero		1


	//   ....[43]....
        /*0434*/ 	.word	0x00001c20
        /*0438*/ 	.word	0x000000ff
        /*043c*/ 	.word	0x00000010
        /*0440*/ 	.short	0x010a
        /*0442*/ 	.byte	0x0f
	.zero		1


	//   ....[44]....
        /*0444*/ 	.word	0x00001ea0
        /*0448*/ 	.word	0x000000ff
        /*044c*/ 	.word	0x00000010
        /*0450*/ 	.short	0x010a
        /*0452*/ 	.byte	0x0a
	.zero		1


	//   ....[45]....
        /*0454*/ 	.word	0x00001f10
        /*0458*/ 	.word	0x000000ff
        /*045c*/ 	.word	0x000000d8
        /*0460*/ 	.short	0x010a
        /*0462*/ 	.byte	0x13
	.zero		1


	//   ....[46]....
        /*0464*/ 	.word	0x00002190
        /*0468*/ 	.word	0x000000ff
        /*046c*/ 	.word	0x000000e0
        /*0470*/ 	.short	0x010a
        /*0472*/ 	.byte	0x13
	.zero		1


	//   ....[47]....
        /*0474*/ 	.word	0x00002a70
        /*0478*/ 	.word	0x000000ff
        /*047c*/ 	.word	0x00000070
        /*0480*/ 	.short	0x010a
        /*0482*/ 	.byte	0x05
	.zero		1


	//   ....[48]....
        /*0484*/ 	.word	0x00002b70
        /*0488*/ 	.word	0x000000ff
        /*048c*/ 	.word	0x00000008
        /*0490*/ 	.short	0x010a
        /*0492*/ 	.byte	0x09
	.zero		1


	//   ....[49]....
        /*0494*/ 	.word	0x00002cb0
        /*0498*/ 	.word	0x000000ff
        /*049c*/ 	.word	0x00000070
        /*04a0*/ 	.short	0x010a
        /*04a2*/ 	.byte	0x06
	.zero		1


	//   ....[50]....
        /*04a4*/ 	.word	0x00002f00
        /*04a8*/ 	.word	0x000000ff
        /*04ac*/ 	.word	0x00000070
        /*04b0*/ 	.short	0x010a
        /*04b2*/ 	.byte	0x05
	.zero		1


	//   ....[51]....
        /*04b4*/ 	.word	0x00003020
        /*04b8*/ 	.word	0x000000ff
        /*04bc*/ 	.word	0x00000070
        /*04c0*/ 	.short	0x010a
        /*04c2*/ 	.byte	0x06
	.zero		1


	//   ....[52]....
        /*04c4*/ 	.word	0x00003620
        /*04c8*/ 	.word	0x000000ff
        /*04cc*/ 	.word	0x00000070
        /*04d0*/ 	.short	0x010a
        /*04d2*/ 	.byte	0x05
	.zero		1


	//   ....[53]....
        /*04d4*/ 	.word	0x00003690
        /*04d8*/ 	.word	0x000000ff
        /*04dc*/ 	.word	0x00000008
        /*04e0*/ 	.short	0x010a
        /*04e2*/ 	.byte	0x06
	.zero		1


	//   ....[54]....
        /*04e4*/ 	.word	0x000039f0
        /*04e8*/ 	.word	0x000000ff
        /*04ec*/ 	.word	0x00000108
        /*04f0*/ 	.short	0x010a
        /*04f2*/ 	.byte	0x05
	.zero		1


	//   ....[55]....
        /*04f4*/ 	.word	0x00003a20
        /*04f8*/ 	.word	0x000000ff
        /*04fc*/ 	.word	0x000000d0
        /*0500*/ 	.short	0x010a
        /*0502*/ 	.byte	0x05
	.zero		1


	//   ....[56]....
        /*0504*/ 	.word	0x00005c30
        /*0508*/ 	.word	0x000000ff
        /*050c*/ 	.word	0x000000d8
        /*0510*/ 	.short	0x0101
        /*0512*/ 	.byte	0x05
	.zero		1


	//   ....[57]....
        /*0514*/ 	.word	0x00005f90
        /*0518*/ 	.word	0x000000ff
        /*051c*/ 	.word	0x000000e0
        /*0520*/ 	.short	0x0101
        /*0522*/ 	.byte	0x05
	.zero		1


	//   ....[58]....
        /*0524*/ 	.word	0x00005fc0
        /*0528*/ 	.word	0x000000ff
        /*052c*/ 	.word	0x00000108
        /*0530*/ 	.short	0x010a
        /*0532*/ 	.byte	0x05
	.zero		1


	//   ....[59]....
        /*0534*/ 	.word	0x00006060
        /*0538*/ 	.word	0x000000ff
        /*053c*/ 	.word	0x000000d0
        /*0540*/ 	.short	0x010a
        /*0542*/ 	.byte	0x05
	.zero		1


	//   ....[60]....
        /*0544*/ 	.word	0x000078e0
        /*0548*/ 	.word	0x000000ff
        /*054c*/ 	.word	0x000000d8
        /*0550*/ 	.short	0x0101
        /*0552*/ 	.byte	0x05
	.zero		1


	//   ....[61]....
        /*0554*/ 	.word	0x00007b10
        /*0558*/ 	.word	0x000000ff
        /*055c*/ 	.word	0x000000e0
        /*0560*/ 	.short	0x0101
        /*0562*/ 	.byte	0x05
	.zero		1


	//   ....[62]....
        /*0564*/ 	.word	0x00007b20
        /*0568*/ 	.word	0x000000ff
        /*056c*/ 	.word	0x00000108
        /*0570*/ 	.short	0x010a
        /*0572*/ 	.byte	0x05
	.zero		1


	//   ....[63]....
        /*0574*/ 	.word	0x000080e0
        /*0578*/ 	.word	0x00000002
        /*057c*/ 	.word	0x00000108
        /*0580*/ 	.short	0x010a
        /*0582*/ 	.byte	0xff
	.zero		1


	//   ....[64]....
        /*0584*/ 	.word	0x00008380
        /*0588*/ 	.word	0x000000ff
        /*058c*/ 	.word	0x000000d8
        /*0590*/ 	.short	0x0101
        /*0592*/ 	.byte	0x07
	.zero		1


	//   ....[65]....
        /*0594*/ 	.word	0x000086a0
        /*0598*/ 	.word	0x000000ff
        /*059c*/ 	.word	0x00000108
        /*05a0*/ 	.short	0x0101
        /*05a2*/ 	.byte	0x07
	.zero		1


	//   ....[66]....
        /*05a4*/ 	.word	0x000089f0
        /*05a8*/ 	.word	0x000000ff
        /*05ac*/ 	.word	0x000000d8
        /*05b0*/ 	.short	0x0101
        /*05b2*/ 	.byte	0x07
	.zero		1


	//   ....[67]....
        /*05b4*/ 	.word	0x00008a20
        /*05b8*/ 	.word	0x000000ff
        /*05bc*/ 	.word	0x00000108
        /*05c0*/ 	.short	0x0101
        /*05c2*/ 	.byte	0x07
	.zero		1


	//   ....[68]....
        /*05c4*/ 	.word	0x00008aa0
        /*05c8*/ 	.word	0x000000ff
        /*05cc*/ 	.word	0x00000108
        /*05d0*/ 	.short	0x0101
        /*05d2*/ 	.byte	0x07
	.zero		1


	//   ....[69]....
        /*05d4*/ 	.word	0x00008ab0
        /*05d8*/ 	.word	0x000000ff
        /*05dc*/ 	.word	0x000000f0
        /*05e0*/ 	.short	0x010a
        /*05e2*/ 	.byte	0x07
	.zero		1


	//   ....[70]....
        /*05e4*/ 	.word	0x00008af0
        /*05e8*/ 	.word	0x000000ff
        /*05ec*/ 	.word	0x00000118
        /*05f0*/ 	.short	0x010a
        /*05f2*/ 	.byte	0x07
	.zero		1


	//   ....[71]....
        /*05f4*/ 	.word	0x000090c0
        /*05f8*/ 	.word	0x000000ff
        /*05fc*/ 	.word	0x000000d8
        /*0600*/ 	.short	0x0101
        /*0602*/ 	.byte	0x07
	.zero		1


	//   ....[72]....
        /*0604*/ 	.word	0x000090d0
        /*0608*/ 	.word	0x000000ff
        /*060c*/ 	.word	0x00000110
        /*0610*/ 	.short	0x0101
        /*0612*/ 	.byte	0x07
	.zero		1


	//   ....[73]....
        /*0614*/ 	.word	0x00009410
        /*0618*/ 	.word	0x000000ff
        /*061c*/ 	.word	0x00000118
        /*0620*/ 	.short	0x010a
        /*0622*/ 	.byte	0x07
	.zero		1


	//   ....[74]....
        /*0624*/ 	.word	0x00009470
        /*0628*/ 	.word	0x00000000
        /*062c*/ 	.word	0x00000110
        /*0630*/ 	.short	0x010a
        /*0632*/ 	.byte	0xff
	.zero		1


	//   ....[75]....
        /*0634*/ 	.word	0x000094f0
        /*0638*/ 	.word	0x00000000
        /*063c*/ 	.word	0x00000000
        /*0640*/ 	.short	0x010a
        /*0642*/ 	.byte	0xff
	.zero		1


	//   ....[76]....
        /*0644*/ 	.word	0x00009570
        /*0648*/ 	.word	0x00000000
        /*064c*/ 	.word	0x00000010
        /*0650*/ 	.short	0x010a
        /*0652*/ 	.byte	0xff
	.zero		1


	//   ....[77]....
        /*0654*/ 	.word	0x000095f0
        /*0658*/ 	.word	0x00000005
        /*065c*/ 	.word	0x00000010
        /*0660*/ 	.short	0x010a
        /*0662*/ 	.byte	0xff
	.zero		1


	//   ....[78]....
        /*0664*/ 	.word	0x00009670
        /*0668*/ 	.word	0x00000007
        /*066c*/ 	.word	0x000000d8
        /*0670*/ 	.short	0x010a
        /*0672*/ 	.byte	0xff
	.zero		1


	//   ....[79]....
        /*0674*/ 	.word	0x000096f0
        /*0678*/ 	.word	0x00000005
        /*067c*/ 	.word	0x000000e0
        /*0680*/ 	.short	0x010a
        /*0682*/ 	.byte	0xff
	.zero		1


	//   ....[80]....
        /*0684*/ 	.word	0x00009770
        /*0688*/ 	.word	0x00000005
        /*068c*/ 	.word	0x00000010
        /*0690*/ 	.short	0x010a
        /*0692*/ 	.byte	0xff
	.zero		1


	//   ....[81]....
        /*0694*/ 	.word	0x000097f0
        /*0698*/ 	.word	0x00000000
        /*069c*/ 	.word	0x00000010
        /*06a0*/ 	.short	0x010a
        /*06a2*/ 	.byte	0xff
	.zero		1


	//   ....[82]....
        /*06a4*/ 	.word	0x00009870
        /*06a8*/ 	.word	0x00000003
        /*06ac*/ 	.word	0x000000d8
        /*06b0*/ 	.short	0x010a
        /*06b2*/ 	.byte	0xff
	.zero		1


	//   ....[83]....
        /*06b4*/ 	.word	0x000098f0
        /*06b8*/ 	.word	0x00000000
        /*06bc*/ 	.word	0x000000e0
        /*06c0*/ 	.short	0x010a
        /*06c2*/ 	.byte	0xff
	.zero		1


	//   ....[84]....
        /*06c4*/ 	.word	0x00009970
        /*06c8*/ 	.word	0x00000000
        /*06cc*/ 	.word	0x00000070
        /*06d0*/ 	.short	0x010a
        /*06d2*/ 	.byte	0xff
	.zero		1


	//   ....[85]....
        /*06d4*/ 	.word	0x000099f0
        /*06d8*/ 	.word	0x00000000
        /*06dc*/ 	.word	0x00000008
        /*06e0*/ 	.short	0x010a
        /*06e2*/ 	.byte	0xff
	.zero		1


	//   ....[86]....
        /*06e4*/ 	.word	0x00009a70
        /*06e8*/ 	.word	0x00000000
        /*06ec*/ 	.word	0x00000070
        /*06f0*/ 	.short	0x010a
        /*06f2*/ 	.byte	0xff
	.zero		1


	//   ....[87]....
        /*06f4*/ 	.word	0x00009af0
        /*06f8*/ 	.word	0x00000000
        /*06fc*/ 	.word	0x00000070
        /*0700*/ 	.short	0x010a
        /*0702*/ 	.byte	0xff
	.zero		1


	//   ....[88]....
        /*0704*/ 	.word	0x00009b70
        /*0708*/ 	.word	0x00000000
        /*070c*/ 	.word	0x00000070
        /*0710*/ 	.short	0x010a
        /*0712*/ 	.byte	0xff
	.zero		1


	//   ....[89]....
        /*0714*/ 	.word	0x00009c10
        /*0718*/ 	.word	0x00000000
        /*071c*/ 	.word	0x00000070
        /*0720*/ 	.short	0x010a
        /*0722*/ 	.byte	0xff
	.zero		1


	//   ....[90]....
        /*0724*/ 	.word	0x00009ca0
        /*0728*/ 	.word	0x00000000
        /*072c*/ 	.word	0x00000008
        /*0730*/ 	.short	0x010a
        /*0732*/ 	.byte	0xff
	.zero		1


	//   ....[91]....
        /*0734*/ 	.word	0x00009d20
        /*0738*/ 	.word	0x00000002
        /*073c*/ 	.word	0x00000108
        /*0740*/ 	.short	0x010a
        /*0742*/ 	.byte	0xff
	.zero		1


	//   ....[92]....
        /*0744*/ 	.word	0x00009da0
        /*0748*/ 	.word	0x00000002
        /*074c*/ 	.word	0x000000d0
        /*0750*/ 	.short	0x010a
        /*0752*/ 	.byte	0xff
	.zero		1


	//   ....[93]....
        /*0754*/ 	.word	0x00009e20
        /*0758*/ 	.word	0x00000004
        /*075c*/ 	.word	0x00000108
        /*0760*/ 	.short	0x010a
        /*0762*/ 	.byte	0xff
	.zero		1


	//   ....[94]....
        /*0764*/ 	.word	0x00009ea0
        /*0768*/ 	.word	0x00000002
        /*076c*/ 	.word	0x000000d0
        /*0770*/ 	.short	0x010a
        /*0772*/ 	.byte	0xff
	.zero		1


	//   ....[95]....
        /*0774*/ 	.word	0x00009f20
        /*0778*/ 	.word	0x00000004
        /*077c*/ 	.word	0x00000108
        /*0780*/ 	.short	0x010a
        /*0782*/ 	.byte	0xff
	.zero		1


	//   ....[96]....
        /*0784*/ 	.word	0x00009f90
        /*0788*/ 	.word	0x00000002
        /*078c*/ 	.word	0x00000108
        /*0790*/ 	.short	0x010a
        /*0792*/ 	.byte	0xff
	.zero		1


	//   ....[97]....
        /*0794*/ 	.word	0x0000a000
        /*0798*/ 	.word	0x000000ff
        /*079c*/ 	.word	0x000000f0
        /*07a0*/ 	.short	0x010a
        /*07a2*/ 	.byte	0x07
	.zero		1


	//   ....[98]....
        /*07a4*/ 	.word	0x0000a070
        /*07a8*/ 	.word	0x000000ff
        /*07ac*/ 	.word	0x00000118
        /*07b0*/ 	.short	0x010a
        /*07b2*/ 	.byte	0x07
	.zero		1


	//   ....[99]....
        /*07b4*/ 	.word	0x0000a0e0
        /*07b8*/ 	.word	0x000000ff
        /*07bc*/ 	.word	0x00000118
        /*07c0*/ 	.short	0x010a
        /*07c2*/ 	.byte	0x07
	.zero		1


	//----- nvinfo : EIATTR_NUM_MBARRIERS
	.align		4
.L_58:
        /*07c4*/ 	.byte	0x03, 0x38
        /*07c6*/ 	.short	0x0024


	//----- nvinfo : EIATTR_EXIT_INSTR_OFFSETS
	.align		4
        /*07c8*/ 	.byte	0x04, 0x1c
        /*07ca*/ 	.short	(.L_60 - .L_59)


	//   ....[0]....
.L_59:
        /*07cc*/ 	.word	0x00008140


	//   ....[1]....
        /*07d0*/ 	.word	0x00009440


	//----- nvinfo : EIATTR_INDIRECT_BRANCH_TARGETS
	.align		4
.L_60:
        /*07d4*/ 	.byte	0x04, 0x34
        /*07d6*/ 	.short	(.L_62 - .L_61)


	//   ....[0]....
.L_61:
        /*07d8*/ 	.word	.L_x_114@srel
        /*07dc*/ 	.short	0x0
        /*07de*/ 	.short	0x0
        /*07e0*/ 	.word	0x3
        /*07e4*/ 	.word	.L_x_115@srel
        /*07e8*/ 	.word	.L_x_116@srel
        /*07ec*/ 	.word	.L_x_5@srel


	//   ....[1]....
        /*07f0*/ 	.word	.L_x_118@srel
        /*07f4*/ 	.short	0x0
        /*07f6*/ 	.short	0x0
        /*07f8*/ 	.word	0x3
        /*07fc*/ 	.word	.L_x_119@srel
        /*0800*/ 	.word	.L_x_120@srel
        /*0804*/ 	.word	.L_x_5@srel


	//   ....[2]....
        /*0808*/ 	.word	.L_x_122@srel
        /*080c*/ 	.short	0x0
        /*080e*/ 	.short	0x0
        /*0810*/ 	.word	0x3
        /*0814*/ 	.word	.L_x_123@srel
        /*0818*/ 	.word	.L_x_124@srel
        /*081c*/ 	.word	.L_x_5@srel


	//----- nvinfo : EIATTR_REQNTID
	.align		4
.L_62:
        /*0820*/ 	.byte	0x04, 0x10
        /*0822*/ 	.short	(.L_64 - .L_63)
.L_63:
        /*0824*/ 	.word	0x00000200
        /*0828*/ 	.word	0x00000001
        /*082c*/ 	.word	0x00000001


	//----- nvinfo : EIATTR_CRS_STACK_SIZE
	.align		4
.L_64:
        /*0830*/ 	.byte	0x04, 0x1e
        /*0832*/ 	.short	(.L_66 - .L_65)
.L_65:
        /*0834*/ 	.word	0x00000000


	//----- nvinfo : EIATTR_CBANK_PARAM_SIZE
	.align		4
.L_66:
        /*0838*/ 	.byte	0x03, 0x19
        /*083a*/ 	.short	0x02ac


	//----- nvinfo : EIATTR_PARAM_CBANK
	.align		4
        /*083c*/ 	.byte	0x04, 0x0a
        /*083e*/ 	.short	(.L_68 - .L_67)
	.align		4
.L_67:
        /*0840*/ 	.word	index@(.nv.constant0.kernel_cutlass_kernel_flash_attncuteflash_fwd_sm100FlashAttentionForwardSm100_object_at__tensor0000o6411101213_tensor0000o6411101213_tensor0000o6410111213_tensor0000o6411101213_tensorptrf_0)
        /*0844*/ 	.short	0x0380
        /*0846*/ 	.short	0x02ac


	//----- nvinfo : EIATTR_SW_WAR
	.align		4
.L_68:
        /*0848*/ 	.byte	0x04, 0x36
        /*084a*/ 	.short	(.L_70 - .L_69)
.L_69:
        /*084c*/ 	.word	0x00000008
.L_70:


//--------------------- .nv.compat                --------------------------
	.section	.nv.compat,"",@"SHT_CUDA_COMPAT_INFO"
	.align	4
        /*0000*/ 	.byte	0x02, 0x02, 0x02, 0x00, 0x02, 0x05, 0x05, 0x00, 0x02, 0x03, 0x01, 0x00, 0x02, 0x06, 0x01, 0x00


//--------------------- .nv.callgraph             --------------------------
	.section	.nv.callgraph,"",@"SHT_CUDA_CALLGRAPH"
	.align	4
	.sectionentsize	8
	.align		4
        /*0000*/ 	.word	0x00000000
	.align		4
        /*0004*/ 	.word	0xffffffff
	.align		4
        /*0008*/ 	.word	0x00000000
	.align		4
        /*000c*/ 	.word	0xfffffffe
	.align		4
        /*0010*/ 	.word	0x00000000
	.align		4
        /*0014*/ 	.word	0xfffffffd
	.align		4
        /*0018*/ 	.word	0x00000000
	.align		4
        /*001c*/ 	.word	0xfffffffc


//--------------------- .nv.constant2.kernel_cutlass_kernel_flash_attncuteflash_fwd_sm100FlashAttentionForwardSm100_object_at__tensor0000o6411101213_tensor0000o6411101213_tensor0000o6410111213_tensor0000o6411101213_tensorptrf_0 --------------------------
	.section	.nv.constant2.kernel_cutlass_kernel_flash_attncuteflash_fwd_sm100FlashAttentionForwardSm100_object_at__tensor0000o6411101213_tensor0000o6411101213_tensor0000o6410111213_tensor0000o6411101213_tensorptrf_0,"a",@progbits
	.sectionflags	@""
	.align	4
.nv.constant2.kernel_cutlass_kernel_flash_attncuteflash_fwd_sm100FlashAttentionForwardSm100_object_at__tensor0000o6411101213_tensor0000o6411101213_tensor0000o6410111213_tensor0000o6411101213_tensorptrf_0:
        /*0000*/ 	.byte	0x10, 0x06, 0x00, 0x00, 0xe0, 0x05, 0x00, 0x00, 0xe0, 0x36, 0x00, 0x00, 0xe0, 0x06, 0x00, 0x00
        /*0010*/ 	.byte	0xb0, 0x06, 0x00, 0x00, 0xe0, 0x36, 0x00, 0x00, 0x70, 0x0c, 0x00, 0x00, 0xa0, 0x07, 0x00, 0x00
        /*0020*/ 	.byte	0xe0, 0x36, 0x00, 0x00


//--------------------- .text.kernel_cutlass_kernel_flash_attncuteflash_fwd_sm100FlashAttentionForwardSm100_object_at__tensor0000o6411101213_tensor0000o6411101213_tensor0000o6410111213_tensor0000o6411101213_tensorptrf_0 --------------------------
	.section	.text.kernel_cutlass_kernel_flash_attncuteflash_fwd_sm100FlashAttentionForwardSm100_object_at__tensor0000o6411101213_tensor0000o6411101213_tensor0000o6410111213_tensor0000o6411101213_tensorptrf_0,"ax",@progbits
	.align	128
        .global         kernel_cutlass_kernel_flash_attncuteflash_fwd_sm100FlashAttentionForwardSm100_object_at__tensor0000o6411101213_tensor0000o6411101213_tensor0000o6410111213_tensor0000o6411101213_tensorptrf_0
        .type           kernel_cutlass_kernel_flash_attncuteflash_fwd_sm100FlashAttentionForwardSm100_object_at__tensor0000o6411101213_tensor0000o6411101213_tensor0000o6410111213_tensor0000o6411101213_tensorptrf_0,@function
        .size           kernel_cutlass_kernel_flash_attncuteflash_fwd_sm100FlashAttentionForwardSm100_object_at__tensor0000o6411101213_tensor0000o6411101213_tensor0000o6410111213_tensor0000o6411101213_tensorptrf_0,(.L_x_128 - kernel_cutlass_kernel_flash_attncuteflash_fwd_sm100FlashAttentionForwardSm100_object_at__tensor0000o6411101213_tensor0000o6411101213_tensor0000o6410111213_tensor0000o6411101213_tensorptrf_0)
        .other          kernel_cutlass_kernel_flash_attncuteflash_fwd_sm100FlashAttentionForwardSm100_object_at__tensor0000o6411101213_tensor0000o6411101213_tensor0000o6410111213_tensor0000o6411101213_tensorptrf_0,@"STO_CUDA_ENTRY STV_DEFAULT"
kernel_cutlass_kernel_flash_attncuteflash_fwd_sm100FlashAttentionForwardSm100_object_at__tensor0000o6411101213_tensor0000o6411101213_tensor0000o6410111213_tensor0000o6411101213_tensorptrf_0:
.text.kernel_cutlass_kernel_flash_attncuteflash_fwd_sm100FlashAttentionForwardSm100_object_at__tensor0000o6411101213_tensor0000o6411101213_tensor0000o6410111213_tensor0000o6411101213_tensorptrf_0:
[----:B------:R-:W1:Y:S01]  /*0000*/  LDC R1, c[0x0][0x37c] ;  /* 0x0000df00ff017b82 */ /* 0x000e620000000800 */
[----:B------:R-:W2:Y:S07]  /*0010*/  S2R R0, SR_TID.X ;  /* 0x0000000000007919 */ /* 0x000eae0000002100 */
[----:B------:R-:W3:Y:S01]  /*0020*/  S2UR UR58, SR_CTAID.X ;  /* 0x00000000003a79c3 */ /* 0x000ee20000002500 */
[----:B--2---:R-:W-:-:S04]  /*0030*/  SHF.R.U32.HI R0, RZ, 0x5, R0 ;  /* 0x00000005ff007819 */ /* 0x004fc80000011600 */
[----:B------:R-:W-:-:S13]  /*0040*/  R2UR UR63, R0 ;  /* 0x00000000003f72ca */ /* 0x000fda00000e0000 */
[----:B------:R-:W-:-:S09]  /*0050*/  UISETP.NE.AND UP0, UPT, UR63, URZ, UPT ;  /* 0x000000ff3f00728c */ /* 0x000fd2000bf05270 */
[----:B-1-3--:R-:W-:Y:S05]  /*0060*/  BRA.U UP0, `(.L_x_0) ;  /* 0x0000000500287547 */ /* 0x00afea000b800000 */
[----:B------:R-:W1:Y:S01]  /*0070*/  S2UR UR6, SR_CgaCtaId ;  /* 0x00000000000679c3 */ /* 0x000e620000008800 */
[----:B------:R-:W2:Y:S01]  /*0080*/  LDCU.64 UR4, c[0x0][0x348] ;  /* 0x00006900ff0477ac */ /* 0x000ea20008000a00 */
[----:B------:R-:W-:Y:S01]  /*0090*/  UMOV UR7, 0x400 ;  /* 0x0000040000077882 */ /* 0x000fe20000000000 */
[----:B------:R-:W-:Y:S01]  /*00a0*/  UMOV UR9, 0x1 ;  /* 0x0000000100097882 */ /* 0x000fe20000000000 */
[----:B------:R-:W-:Y:S01]  /*00b0*/  UMOV UR22, 0x100 ;  /* 0x0000010000167882 */ /* 0x000fe20000000000 */
[----:B------:R-:W-:Y:S01]  /*00c0*/  UMOV UR20, 0x4 ;  /* 0x0000000400147882 */ /* 0x000fe20000000000 */
[----:B------:R-:W-:-:S04]  /*00d0*/  UIADD3 UR22, UPT, UPT, -UR22, 0x100000, URZ ;  /* 0x0010000016167890 */ /* 0x000fc8000fffe1ff */
[----:B------:R-:W-:Y:S02]  /*00e0*/  USHF.L.U32 UR23, UR22, 0xb, URZ ;  /* 0x0000000b16177899 */ /* 0x000fe400080006ff */
[----:B------:R-:W-:Y:S01]  /*00f0*/  USHF.L.U32 UR22, UR22, 0x1, URZ ;  /* 0x0000000116167899 */ /* 0x000fe200080006ff */
[----:B------:R-:W-:Y:S01]  /*0100*/  UMOV UR16, 0x80 ;  /* 0x0000008000107882 */ /* 0x000fe20000000000 */
[----:B------:R-:W-:-:S04]  /*0110*/  UIADD3 UR20, UPT, UPT, -UR20, 0x100000, URZ ;  /* 0x0010000014147890 */ /* 0x000fc8000fffe1ff */
[----:B------:R-:W-:Y:S02]  /*0120*/  USHF.L.U32 UR21, UR20, 0xb, URZ ;  /* 0x0000000b14157899 */ /* 0x000fe400080006ff */
[----:B------:R-:W-:Y:S01]  /*0130*/  USHF.L.U32 UR20, UR20, 0x1, URZ ;  /* 0x0000000114147899 */ /* 0x000fe200080006ff */
[----:B------:R-:W-:Y:S01]  /*0140*/  UMOV UR18, 0x20 ;  /* 0x0000002000127882 */ /* 0x000fe20000000000 */
[----:B------:R-:W-:-:S04]  /*0150*/  UIADD3 UR16, UPT, UPT, -UR16, 0x100000, URZ ;  /* 0x0010000010107890 */ /* 0x000fc8000fffe1ff */
[----:B------:R-:W-:Y:S02]  /*0160*/  USHF.L.U32 UR17, UR16, 0xb, URZ ;  /* 0x0000000b10117899 */ /* 0x000fe400080006ff */
[----:B------:R-:W-:Y:S02]  /*0170*/  USHF.L.U32 UR16, UR16, 0x1, URZ ;  /* 0x0000000110107899 */ /* 0x000fe400080006ff */
[----:B------:R-:W-:-:S04]  /*0180*/  UIADD3 UR18, UPT, UPT, -UR18, 0x100000, URZ ;  /* 0x0010000012127890 */ /* 0x000fc8000fffe1ff */
[----:B------:R-:W-:Y:S02]  /*0190*/  USHF.L.U32 UR19, UR18, 0xb, URZ ;  /* 0x0000000b12137899 */ /* 0x000fe400080006ff */
[----:B------:R-:W-:Y:S02]  /*01a0*/  USHF.L.U32 UR18, UR18, 0x1, URZ ;  /* 0x0000000112127899 */ /* 0x000fe400080006ff */
[----:B--2---:R-:W-:Y:S02]  /*01b0*/  UIADD3 UR14, UP3, UPT, UR4, 0x80, URZ ;  /* 0x00000080040e7890 */ /* 0x004fe4000ff7e0ff */
[----:B------:R-:W-:Y:S02]  /*01c0*/  UIADD3 UR12, UP2, UPT, UR4, 0x100, URZ ;  /* 0x00000100040c7890 */ /* 0x000fe4000ff5e0ff */
[----:B------:R-:W-:Y:S02]  /*01d0*/  UIADD3 UR10, UP1, UPT, UR4, 0x180, URZ ;  /* 0x00000180040a7890 */ /* 0x000fe4000ff3e0ff */
[----:B------:R-:W-:-:S02]  /*01e0*/  UIADD3 UR8, UP0, UPT, UR4, 0x200, URZ ;  /* 0x0000020004087890 */ /* 0x000fc4000ff1e0ff */
[----:B-1----:R-:W-:Y:S02]  /*01f0*/  ULEA UR4, UR6, UR7, 0x18 ;  /* 0x0000000706047291 */ /* 0x002fe4000f8ec0ff */
[----:B------:R-:W-:-:S04]  /*0200*/  UIADD3 UR6, UPT, UPT, -UR9, 0x100000, URZ ;  /* 0x0010000009067890 */ /* 0x000fc8000fffe1ff */
[----:B------:R-:W-:Y:S02]  /*0210*/  USHF.L.U32 UR7, UR6, 0xb, URZ ;  /* 0x0000000b06077899 */ /* 0x000fe400080006ff */
[----:B------:R-:W-:Y:S02]  /*0220*/  USHF.L.U32 UR6, UR6, 0x1, URZ ;  /* 0x0000000106067899 */ /* 0x000fe400080006ff */
[----:B------:R-:W-:Y:S02]  /*0230*/  UIADD3.X UR15, UPT, UPT, URZ, UR5, URZ, UP3, !UPT ;  /* 0x00000005ff0f7290 */ /* 0x000fe40009ffe4ff */
[----:B------:R-:W-:Y:S02]  /*0240*/  UIADD3.X UR13, UPT, UPT, URZ, UR5, URZ, UP2, !UPT ;  /* 0x00000005ff0d7290 */ /* 0x000fe400097fe4ff */
[----:B------:R-:W-:Y:S02]  /*0250*/  UIADD3.X UR11, UPT, UPT, URZ, UR5, URZ, UP1, !UPT ;  /* 0x00000005ff0b7290 */ /* 0x000fe40008ffe4ff */
[----:B------:R-:W-:-:S03]  /*0260*/  UIADD3.X UR9, UPT, UPT, URZ, UR5, URZ, UP0, !UPT ;  /* 0x00000005ff097290 */ /* 0x000fc600087fe4ff */
[----:B------:R1:W-:Y:S02]  /*0270*/  UTMACCTL.PF [UR14] ;  /* 0x000000000e0079b9 */ /* 0x0003e40008040000 */
[----:B------:R1:W-:Y:S02]  /*0280*/  UTMACCTL.PF [UR12] ;  /* 0x000000000c0079b9 */ /* 0x0003e40008040000 */
[----:B------:R1:W-:Y:S02]  /*0290*/  UTMACCTL.PF [UR10] ;  /* 0x000000000a0079b9 */ /* 0x0003e40008040000 */
[----:B------:R1:W-:Y:S01]  /*02a0*/  UTMACCTL.PF [UR8] ;  /* 0x00000000080079b9 */ /* 0x0003e20008040000 */
[----:B------:R-:W2:Y:S02]  /*02b0*/  FENCE.VIEW.ASYNC.S ;  /* 0x00000000000073c6 */ /* 0x000ea40000000000 */
[----:B--2---:R1:W2:Y:S01]  /*02c0*/  SYNCS.EXCH.64 URZ, [UR4], UR6 ;  /* 0x0000000604ff75b2 */ /* 0x0042a20008000100 */
[----:B------:R1:W3:Y:S01]  /*02d0*/  SYNCS.EXCH.64 URZ, [UR4+0x8], UR6 ;  /* 0x0000080604ff75b2 */ /* 0x0002e20008000100 */
[----:B------:R1:W4:Y:S01]  /*02e0*/  SYNCS.EXCH.64 URZ, [UR4+0x10], UR6 ;  /* 0x0000100604ff75b2 */ /* 0x0003220008000100 */
[----:B------:R1:W5:Y:S01]  /*02f0*/  SYNCS.EXCH.64 URZ, [UR4+0x18], UR6 ;  /* 0x0000180604ff75b2 */ /* 0x0003620008000100 */
[----:B------:R1:W1:Y:S01]  /*0300*/  SYNCS.EXCH.64 URZ, [UR4+0x20], UR6 ;  /* 0x0000200604ff75b2 */ /* 0x0002620008000100 */
        /* <DEDUP_REMOVED lines=31> */
[----:B--2345:R-:W-:Y:S01]  /*0500*/  NOP ;  /* 0x0000000000007918 */ /* 0x03cfe20000000000 */
.L_x_0:
[----:B------:R-:W-:Y:S01]  /*0510*/  NOP ;  /* 0x0000000000007918 */ /* 0x000fe20000000000 */
[----:B------:R-:W-:Y:S01]  /*0520*/  UISETP.GT.AND UP0, UPT, UR63, 0xb, UPT ;  /* 0x0000000b3f00788c */ /* 0x000fe2000bf04270 */
[----:B-1----:R-:W-:Y:S08]  /*0530*/  BAR.SYNC.DEFER_BLOCKING 0x0 ;  /* 0x0000000000007b1d */ /* 0x002ff00000010000 */
[----:B------:R-:W-:Y:S05]  /*0540*/  BRA.U UP0, `(.L_x_1) ;  /* 0x0000000100707547 */ /* 0x000fea000b800000 */
[----:B------:R-:W-:-:S09]  /*0550*/  UISETP.GT.AND UP0, UPT, UR63, 0x5, UPT ;  /* 0x000000053f00788c */ /* 0x000fd2000bf04270 */
[----:B------:R-:W-:Y:S05]  /*0560*/  BRA.U UP0, `(.L_x_2) ;  /* 0x0000000100347547 */ /* 0x000fea000b800000 */
[----:B------:R-:W-:Y:S01]  /*0570*/  IMAD.MOV.U32 R2, RZ, RZ, -0x4 ;  /* 0xfffffffcff027424 */ /* 0x000fe200078e00ff */
[----:B------:R-:W-:-:S04]  /*0580*/  MOV R0, UR63 ;  /* 0x0000003f00007c02 */ /* 0x000fc80008000f00 */
[----:B------:R-:W-:-:S05]  /*0590*/  VIADDMNMX.U32 R2, R2, R0, 0x2, PT ;  /* 0x0000000202027446 */ /* 0x000fca0003800000 */
[----:B------:R-:W-:-:S06]  /*05a0*/  IMAD.SHL.U32 R2, R2, 0x4, RZ ;  /* 0x0000000402027824 */ /* 0x000fcc00078e00ff */
[----:B------:R-:W1:Y:S02]  /*05b0*/  LDC R2, c[0x2][R2] ;  /* 0x0080000002027b82 */ /* 0x000e640000000800 */
[----:B-1----:R-:W-:-:S04]  /*05c0*/  SHF.R.S32.HI R3, RZ, 0x1f, R2 ;  /* 0x0000001fff037819 */ /* 0x002fc80000011402 */
.L_x_114:
[----:B------:R-:W-:Y:S05]  /*05d0*/  BRX R2 -0x5e0                                                                                                                                                                                                      (*"BRANCH_TARGETS .L_x_115,.L_x_116,.L_x_5"*) ;  /* 0xfffffff802887949 */ /* 0x000fea000383ffff */
.L_x_116:
[----:B------:R-:W-:-:S08]  /*05e0*/  NOP ;  /* 0x0000000000007918 */ /* 0x000fd00000000000 */
[----:B------:R-:W1:-:S00]  /*05f0*/  USETMAXREG.DEALLOC.CTAPOOL 0x30 ;  /* 0x00000030000079c8 */ /* 0x000e4000080e0500 */
[----:B-1----:R-:W-:Y:S05]  /*0600*/  BRA `(.L_x_3) ;  /* 0x0000007800c07947 */ /* 0x002fea0003800000 */
.L_x_115:
[----:B------:R-:W-:-:S08]  /*0610*/  NOP ;  /* 0x0000000000007918 */ /* 0x000fd00000000000 */
[----:B------:R-:W1:-:S00]  /*0620*/  USETMAXREG.DEALLOC.CTAPOOL 0x30 ;  /* 0x00000030000079c8 */ /* 0x000e4000080e0500 */
[----:B-1----:R-:W-:Y:S05]  /*0630*/  BRA `(.L_x_3) ;  /* 0x0000007800b47947 */ /* 0x002fea0003800000 */
.L_x_2:
[----:B------:R-:W-:Y:S01]  /*0640*/  IMAD.MOV.U32 R2, RZ, RZ, -0x6 ;  /* 0xfffffffaff027424 */ /* 0x000fe200078e00ff */
[----:B------:R-:W-:-:S04]  /*0650*/  MOV R0, UR63 ;  /* 0x0000003f00007c02 */ /* 0x000fc80008000f00 */
[----:B------:R-:W-:-:S05]  /*0660*/  VIADDMNMX.U32 R2, R2, R0, 0x2, PT ;  /* 0x0000000202027446 */ /* 0x000fca0003800000 */
[----:B------:R-:W-:-:S06]  /*0670*/  IMAD.SHL.U32 R2, R2, 0x4, RZ ;  /* 0x0000000402027824 */ /* 0x000fcc00078e00ff */
[----:B------:R-:W1:Y:S02]  /*0680*/  LDC R2, c[0x2][R2+0xc] ;  /* 0x0080030002027b82 */ /* 0x000e640000000800 */
[----:B-1----:R-:W-:-:S04]  /*0690*/  SHF.R.S32.HI R3, RZ, 0x1f, R2 ;  /* 0x0000001fff037819 */ /* 0x002fc80000011402 */
.L_x_118:
[----:B------:R-:W-:Y:S05]  /*06a0*/  BRX R2 -0x6b0                                                                                                                                                                                                      (*"BRANCH_TARGETS .L_x_119,.L_x_120,.L_x_5"*) ;  /* 0xfffffff802547949 */ /* 0x000fea000383ffff */
.L_x_120:
[----:B------:R-:W-:-:S08]  /*06b0*/  NOP ;  /* 0x0000000000007918 */ /* 0x000fd00000000000 */
[----:B------:R-:W1:-:S00]  /*06c0*/  USETMAXREG.DEALLOC.CTAPOOL 0x30 ;  /* 0x00000030000079c8 */ /* 0x000e4000080e0500 */
[----:B-1----:R-:W-:Y:S05]  /*06d0*/  BRA `(.L_x_3) ;  /* 0x00000078008c7947 */ /* 0x002fea0003800000 */
.L_x_119:
[----:B------:R-:W-:-:S08]  /*06e0*/  NOP ;  /* 0x0000000000007918 */ /* 0x000fd00000000000 */
[----:B------:R-:W1:-:S00]  /*06f0*/  USETMAXREG.DEALLOC.CTAPOOL 0x30 ;  /* 0x00000030000079c8 */ /* 0x000e4000080e0500 */
[----:B-1----:R-:W-:Y:S05]  /*0700*/  BRA `(.L_x_3) ;  /* 0x0000007800807947 */ /* 0x002fea0003800000 */
.L_x_1:
        /* <DEDUP_REMOVED lines=8> */
.L_x_122:
[----:B------:R-:W-:Y:S05]  /*0790*/  BRX R2 -0x7a0                                                                                                                                                                                                      (*"BRANCH_TARGETS .L_x_123,.L_x_124,.L_x_5"*) ;  /* 0xfffffff802187949 */ /* 0x000fea000383ffff */
.L_x_124:
[----:B------:R-:W-:-:S08]  /*07a0*/  NOP ;  /* 0x0000000000007918 */ /* 0x000fd00000000000 */
[----:B------:R-:W1:-:S00]  /*07b0*/  USETMAXREG.DEALLOC.CTAPOOL 0x30 ;  /* 0x00000030000079c8 */ /* 0x000e4000080e0500 */
[----:B------:R-:W2:Y:S01]  /*07c0*/  LDCU UR4, c[0x0][0x610] ;  /* 0x0000c200ff0477ac */ /* 0x000ea20008000800 */
[----:B------:R-:W3:Y:S01]  /*07d0*/  LDCU.U8 UR8, c[0x0][0x614] ;  /* 0x0000c280ff0877ac */ /* 0x000ee20008000000 */
[----:B------:R-:W4:Y:S01]  /*07e0*/  LDCU.U8 UR6, c[0x0][0x615] ;  /* 0x0000c2a0ff0677ac */ /* 0x000f220008000000 */
[----:B------:R-:W5:Y:S01]  /*07f0*/  LDCU UR7, c[0x0][0x61c] ;  /* 0x0000c380ff0777ac */ /* 0x000f620008000800 */
[----:B--2---:R-:W-:-:S04]  /*0800*/  UIMAD.WIDE.U32 UR4, UR58, UR4, URZ ;  /* 0x000000043a0472a5 */ /* 0x004fc8000f8e00ff */
[----:B------:R-:W-:-:S04]  /*0810*/  UIADD3 UR4, UPT, UPT, UR58, -UR5, URZ ;  /* 0x800000053a047290 */ /* 0x000fc8000fffe0ff */
[----:B---3--:R-:W-:Y:S01]  /*0820*/  USHF.R.U32.HI UR4, URZ, UR8, UR4 ;  /* 0x00000008ff047299 */ /* 0x008fe20008011604 */
[----:B------:R-:W2:Y:S03]  /*0830*/  LDCU.U8 UR8, c[0x0][0x620] ;  /* 0x0000c400ff0877ac */ /* 0x000ea60008000000 */
[----:B------:R-:W-:-:S04]  /*0840*/  UIADD3 UR4, UPT, UPT, UR5, UR4, URZ ;  /* 0x0000000405047290 */ /* 0x000fc8000fffe0ff */
[----:B----4-:R-:W-:Y:S01]  /*0850*/  USHF.R.U32.HI UR11, URZ, UR6, UR4 ;  /* 0x00000006ff0b7299 */ /* 0x010fe20008011604 */
[----:B------:R-:W3:Y:S03]  /*0860*/  LDCU UR6, c[0x0][0x624] ;  /* 0x0000c480ff0677ac */ /* 0x000ee60008000800 */
[----:B-----5:R-:W-:-:S07]  /*0870*/  UIMAD.WIDE.U32 UR4, UR11, UR7, URZ ;  /* 0x000000070b0472a5 */ /* 0x020fce000f8e00ff */
[----:B------:R-:W-:Y:S02]  /*0880*/  UMOV UR4, UR5 ;  /* 0x0000000500047c82 */ /* 0x000fe40008000000 */
[----:B------:R-:W-:-:S04]  /*0890*/  UIADD3 UR12, UPT, UPT, UR11, -UR4, URZ ;  /* 0x800000040b0c7290 */ /* 0x000fc8000fffe0ff */
[----:B--2---:R-:W-:Y:S02]  /*08a0*/  USHF.R.U32.HI UR12, URZ, UR8, UR12 ;  /* 0x00000008ff0c7299 */ /* 0x004fe4000801160c */
[----:B---3--:R-:W-:Y:S02]  /*08b0*/  UISETP.GE.AND UP0, UPT, UR58, UR6, UPT ;  /* 0x000000063a00728c */ /* 0x008fe4000bf06270 */
[----:B------:R-:W-:-:S07]  /*08c0*/  UIADD3 UR12, UPT, UPT, UR4, UR12, URZ ;  /* 0x0000000c040c7290 */ /* 0x000fce000fffe0ff */
[----:B-1----:R-:W-:Y:S05]  /*08d0*/  BRA.U UP0, `(.L_x_5) ;  /* 0x0000002d00807547 */ /* 0x002fea000b800000 */
[----:B------:R-:W1:Y:S01]  /*08e0*/  LDCU.U8 UR4, c[0x0][0x621] ;  /* 0x0000c420ff0477ac */ /* 0x000e620008000000 */
[----:B------:R-:W2:Y:S01]  /*08f0*/  S2UR UR13, SR_CgaCtaId ;  /* 0x00000000000d79c3 */ /* 0x000ea20000008800 */
[----:B------:R-:W-:Y:S01]  /*0900*/  HFMA2 R3, -RZ, RZ, 0, 0 ;  /* 0x00000000ff037431 */ /* 0x000fe200000001ff */
[----:B------:R-:W-:Y:S01]  /*0910*/  MOV R2, 0x1 ;  /* 0x0000000100027802 */ /* 0x000fe20000000f00 */
[----:B------:R-:W3:Y:S01]  /*0920*/  LDCU.64 UR6, c[0x0][0x348] ;  /* 0x00006900ff0677ac */ /* 0x000ee20008000a00 */
[----:B------:R-:W4:Y:S01]  /*0930*/  LDCU UR9, c[0x0][0x618] ;  /* 0x0000c300ff0977ac */ /* 0x000f220008000800 */
[----:B------:R-:W5:Y:S01]  /*0940*/  LDCU UR5, c[0x0][0x60c] ;  /* 0x0000c180ff0577ac */ /* 0x000f620008000800 */
[----:B------:R-:W-:Y:S01]  /*0950*/  UMOV UR8, 0x400 ;  /* 0x0000040000087882 */ /* 0x000fe20000000000 */
[----:B------:R-:W-:Y:S02]  /*0960*/  UIADD3 UR10, UPT, UPT, -UR11, URZ, URZ ;  /* 0x000000ff0b0a7290 */ /* 0x000fe4000fffe1ff */
[----:B-1----:R-:W-:Y:S01]  /*0970*/  USHF.R.U32.HI UR12, URZ, UR4, UR12 ;  /* 0x00000004ff0c7299 */ /* 0x002fe2000801160c */
[----:B------:R-:W1:Y:S03]  /*0980*/  LDCU UR18, c[0x0][0x370] ;  /* 0x00006e00ff1277ac */ /* 0x000e660008000800 */
[----:B------:R-:W-:-:S02]  /*0990*/  UIADD3 UR4, UPT, UPT, -UR12, URZ, URZ ;  /* 0x000000ff0c047290 */ /* 0x000fc4000fffe1ff */
[----:B---3--:R-:W-:Y:S02]  /*09a0*/  UIADD3 UR14, UP0, UPT, UR6, 0x200, URZ ;  /* 0x00000200060e7890 */ /* 0x008fe4000ff1e0ff */
[----:B--2---:R-:W-:Y:S02]  /*09b0*/  ULEA UR13, UR13, UR8, 0x18 ;  /* 0x000000080d0d7291 */ /* 0x004fe4000f8ec0ff */
[----:B----4-:R-:W-:Y:S01]  /*09c0*/  UIMAD UR11, UR4, UR9, UR11 ;  /* 0x00000009040b72a4 */ /* 0x010fe2000f8e020b */
[----:B------:R-:W2:Y:S01]  /*09d0*/  LDCU UR19, c[0x0][0x624] ;  /* 0x0000c480ff1377ac */ /* 0x000ea20008000800 */
[----:B------:R-:W3:Y:S01]  /*09e0*/  LDCU UR21, c[0x0][0x610] ;  /* 0x0000c200ff1577ac */ /* 0x000ee20008000800 */
[----:B------:R-:W4:Y:S01]  /*09f0*/  LDCU UR20, c[0x0][0x60c] ;  /* 0x0000c180ff1477ac */ /* 0x000f220008000800 */
[----:B------:R-:W1:Y:S01]  /*0a00*/  LDCU.64 UR16, c[0x0][0x618] ;  /* 0x0000c300ff1077ac */ /* 0x000e620008000a00 */
[----:B-----5:R-:W-:Y:S02]  /*0a10*/  UIMAD UR10, UR10, UR5, UR58 ;  /* 0x000000050a0a72a4 */ /* 0x020fe4000f8e023a */
[----:B------:R-:W-:-:S02]  /*0a20*/  UIADD3.X UR15, UPT, UPT, URZ, UR7, URZ, UP0, !UPT ;  /* 0x00000007ff0f7290 */ /* 0x000fc400087fe4ff */
[----:B------:R-:W-:Y:S01]  /*0a30*/  UIADD3 UR8, UPT, UPT, UR13, 0x800, URZ ;  /* 0x000008000d087890 */ /* 0x000fe2000fffe0ff */
[----:B------:R-:W-:Y:S01]  /*0a40*/  UMOV UR4, UR58 ;  /* 0x0000003a00047c82 */ /* 0x000fe20008000000 */
[----:B------:R-:W-:-:S10]  /*0a50*/  UMOV UR9, URZ ;  /* 0x000000ff00097c82 */ /* 0x000fd40008000000 */
.L_x_7:
[----:B------:R-:W-:Y:S01]  /*0a60*/  SHF.L.U32 R4, R3, 0x1f, RZ ;  /* 0x0000001f03047819 */ /* 0x000fe200000006ff */
[----:B------:R-:W5:Y:S03]  /*0a70*/  LDCU.U8 UR22, c[0x0][0x614] ;  /* 0x0000c280ff1677ac */ /* 0x000f660008000000 */
[----:B------:R-:W4:Y:S01]  /*0a80*/  SYNCS.PHASECHK.TRANS64.TRYWAIT P0, [UR13+0x110], R4 ;  /* 0x00011004ff0075a7 */ /* 0x000f22000800110d */
[----:B-1----:R-:W-:Y:S02]  /*0a90*/  UIADD3 UR4, UPT, UPT, UR18, UR4, URZ ;  /* 0x0000000412047290 */ /* 0x002fe4000fffe0ff */
[----:B------:R-:W-:Y:S02]  /*0aa0*/  USHF.L.U32 UR10, UR10, 0x7, URZ ;  /* 0x000000070a0a7899 */ /* 0x000fe400080006ff */
[----:B---3--:R-:W-:-:S07]  /*0ab0*/  UIMAD.WIDE.U32 UR6, UR4, UR21, URZ ;  /* 0x00000015040672a5 */ /* 0x008fce000f8e00ff */
[----:B------:R-:W-:Y:S02]  /*0ac0*/  UMOV UR5, UR7 ;  /* 0x0000000700057c82 */ /* 0x000fe40008000000 */
[----:B------:R-:W-:-:S04]  /*0ad0*/  UIADD3 UR6, UPT, UPT, UR4, -UR5, URZ ;  /* 0x8000000504067290 */ /* 0x000fc8000fffe0ff */
[----:B-----5:R-:W-:Y:S01]  /*0ae0*/  USHF.R.U32.HI UR6, URZ, UR22, UR6 ;  /* 0x00000016ff067299 */ /* 0x020fe20008011606 */
[----:B----4-:R-:W-:Y:S11]  /*0af0*/  @!P0 BRA `(.L_x_6) ;  /* 0x0000008800548947 */ /* 0x010ff60003800000 */
.L_x_62:
[----:B------:R-:W3:Y:S01]  /*0b00*/  LDCU.U8 UR7, c[0x0][0x615] ;  /* 0x0000c2a0ff0777ac */ /* 0x000ee20008000000 */
[----:B------:R4:W-:Y:S01]  /*0b10*/  UTMASTG.4D [UR8], [UR14], desc[URZ] ;  /* 0x0000ff080e0073b5 */ /* 0x0009e20008019000 */
[----:B------:R-:W-:Y:S01]  /*0b20*/  LOP3.LUT R3, R3, 0x1, RZ, 0x3c, !PT ;  /* 0x0000000103037812 */ /* 0x000fe200078e3cff */
[----:B------:R-:W5:Y:S01]  /*0b30*/  LDCU.U8 UR22, c[0x0][0x620] ;  /* 0x0000c400ff1677ac */ /* 0x000f620008000000 */
[----:B--2---:R-:W-:Y:S01]  /*0b40*/  UISETP.GE.AND UP0, UPT, UR4, UR19, UPT ;  /* 0x000000130400728c */ /* 0x004fe2000bf06270 */
[----:B------:R0:W-:Y:S01]  /*0b50*/  UTMACMDFLUSH ;  /* 0x00000000000079b7 */ /* 0x0001e20000000000 */
[----:B------:R-:W-:-:S04]  /*0b60*/  DEPBAR.LE SB0, 0x0 ;  /* 0x000080000000791a */ /* 0x000fc80000000000 */
[----:B----4-:R-:W-:Y:S01]  /*0b70*/  UIADD3 UR11, UPT, UPT, UR5, UR6, URZ ;  /* 0x00000006050b7290 */ /* 0x010fe2000fffe0ff */
[----:B------:R2:W-:Y:S03]  /*0b80*/  SYNCS.ARRIVE.TRANS64.ART0 RZ, [UR13+0x118], R2 ;  /* 0x00011802ffff79a7 */ /* 0x0005e6000850000d */
[----:B---3--:R-:W-:-:S04]  /*0b90*/  USHF.R.U32.HI UR11, URZ, UR7, UR11 ;  /* 0x00000007ff0b7299 */ /* 0x008fc8000801160b */
[----:B------:R-:W-:-:S07]  /*0ba0*/  UIMAD.WIDE.U32 UR6, UR11, UR17, URZ ;  /* 0x000000110b0672a5 */ /* 0x000fce000f8e00ff */
[----:B------:R-:W-:Y:S02]  /*0bb0*/  UMOV UR5, UR7 ;  /* 0x0000000700057c82 */ /* 0x000fe40008000000 */
[----:B------:R-:W-:-:S04]  /*0bc0*/  UIADD3 UR6, UPT, UPT, UR11, -UR5, URZ ;  /* 0x800000050b067290 */ /* 0x000fc8000fffe0ff */
[----:B-----5:R-:W-:Y:S01]  /*0bd0*/  USHF.R.U32.HI UR6, URZ, UR22, UR6 ;  /* 0x00000016ff067299 */ /* 0x020fe20008011606 */
[----:B------:R-:W3:Y:S03]  /*0be0*/  LDCU.U8 UR22, c[0x0][0x621] ;  /* 0x0000c420ff1677ac */ /* 0x000ee60008000000 */
[----:B------:R-:W-:Y:S02]  /*0bf0*/  UIADD3 UR5, UPT, UPT, UR5, UR6, URZ ;  /* 0x0000000605057290 */ /* 0x000fe4000fffe0ff */
[----:B------:R-:W-:-:S04]  /*0c00*/  UIADD3 UR6, UPT, UPT, -UR11, URZ, URZ ;  /* 0x000000ff0b067290 */ /* 0x000fc8000fffe1ff */
[----:B------:R-:W-:Y:S02]  /*0c10*/  UIMAD UR10, UR20, UR6, UR4 ;  /* 0x00000006140a72a4 */ /* 0x000fe4000f8e0204 */
[----:B---3--:R-:W-:-:S04]  /*0c20*/  USHF.R.U32.HI UR12, URZ, UR22, UR5 ;  /* 0x00000016ff0c7299 */ /* 0x008fc80008011605 */
[----:B------:R-:W-:-:S04]  /*0c30*/  UIADD3 UR5, UPT, UPT, -UR12, URZ, URZ ;  /* 0x000000ff0c057290 */ /* 0x000fc8000fffe1ff */
[----:B------:R-:W-:Y:S01]  /*0c40*/  UIMAD UR11, UR16, UR5, UR11 ;  /* 0x00000005100b72a4 */ /* 0x000fe2000f8e020b */
[----:B--2---:R-:W-:Y:S11]  /*0c50*/  BRA.U !UP0, `(.L_x_7) ;  /* 0xfffffffd08807547 */ /* 0x004ff6000b83ffff */
[----:B------:R-:W-:Y:S05]  /*0c60*/  BRA `(.L_x_5) ;  /* 0x00000028009c7947 */ /* 0x000fea0003800000 */
.L_x_123:
[----:B------:R-:W-:-:S08]  /*0c70*/  NOP ;  /* 0x0000000000007918 */ /* 0x000fd00000000000 */
[----:B------:R-:W1:-:S00]  /*0c80*/  USETMAXREG.DEALLOC.CTAPOOL 0x30 ;  /* 0x00000030000079c8 */ /* 0x000e4000080e0500 */
[----:B------:R-:W2:Y:S01]  /*0c90*/  S2UR UR9, SR_CgaCtaId ;  /* 0x00000000000979c3 */ /* 0x000ea20000008800 */
[----:B------:R-:W-:Y:S01]  /*0ca0*/  NOP ;  /* 0x0000000000007918 */ /* 0x000fe20000000000 */
[----:B------:R-:W-:Y:S02]  /*0cb0*/  UMOV UR4, 0x40 ;  /* 0x0000004000047882 */ /* 0x000fe40000000000 */
[----:B--2---:R-:W-:-:S09]  /*0cc0*/  ULEA UR4, UR9, UR4, 0x18 ;  /* 0x0000000409047291 */ /* 0x004fd2000f8ec0ff */
[----:B-1----:R-:W1:Y:S01]  /*0cd0*/  LDS.U8 R0, [UR4] ;  /* 0x00000004ff007984 */ /* 0x002e620008000000 */
[----:B------:R-:W-:Y:S02]  /*0ce0*/  UMOV UR4, 0x400 ;  /* 0x0000040000047882 */ /* 0x000fe40000000000 */
[----:B------:R-:W-:Y:S01]  /*0cf0*/  ULEA UR6, UR9, UR4, 0x18 ;  /* 0x0000000409067291 */ /* 0x000fe2000f8ec0ff */
[----:B-1----:R-:W-:-:S13]  /*0d00*/  ISETP.NE.AND P0, PT, R0, RZ, PT ;  /* 0x000000ff0000720c */ /* 0x002fda0003f05270 */
[----:B------:R-:W-:Y:S05]  /*0d10*/  @P0 BRA `(.L_x_8) ;  /* 0x00000000007c0947 */ /* 0x000fea0003800000 */
[----:B------:R-:W-:-:S13]  /*0d20*/  ELECT P0, URZ, PT ;  /* 0x0000000000ff782f */ /* 0x000fda0003800000 */
[----:B------:R-:W-:Y:S05]  /*0d30*/  @!P0 BRA `(.L_x_9) ;  /* 0x0000000000848947 */ /* 0x000fea0003800000 */
[----:B------:R-:W-:Y:S01]  /*0d40*/  UMOV UR4, 0x10 ;  /* 0x0000001000047882 */ /* 0x000fe20000000000 */
[----:B------:R-:W-:-:S04]  /*0d50*/  IMAD.MOV.U32 R2, RZ, RZ, 0xffff ;  /* 0x0000ffffff027424 */ /* 0x000fc800078e00ff */
[----:B------:R-:W-:Y:S04]  /*0d60*/  DEPBAR.LE SB1, 0x36 ;  /* 0x00009d800000791a */ /* 0x000fe80000000000 */
[----:B------:R-:W1:Y:S02]  /*0d70*/  UTCATOMSWS.FIND_AND_SET.ALIGN UP0, UR4, UR4 ;  /* 0x00000004000475e3 */ /* 0x000e640008000800 */
[----:B-1----:R-:W-:Y:S01]  /*0d80*/  PLOP3.LUT P0, PT, PT, PT, UP0, 0x80, 0x8 ;  /* 0x000000000008781c */ /* 0x002fe20003f0f008 */
[----:B------:R-:W-:-:S03]  /*0d90*/  IMAD.U32 R4, RZ, RZ, UR4 ;  /* 0x00000004ff047e24 */ /* 0x000fc6000f8e00ff */
[----:B------:R-:W-:-:S04]  /*0da0*/  SEL R0, RZ, 0xffffffff, !P0 ;  /* 0xffffffffff007807 */ /* 0x000fc80004000000 */
[----:B------:R-:W-:Y:S01]  /*0db0*/  ISETP.NE.AND P0, PT, R0, RZ, PT ;  /* 0x000000ff0000720c */ /* 0x000fe20003f05270 */
[----:B------:R-:W-:-:S12]  /*0dc0*/  IMAD.MOV.U32 R0, RZ, RZ, 0x1 ;  /* 0x00000001ff007424 */ /* 0x000fd800078e00ff */
[----:B------:R-:W-:Y:S05]  /*0dd0*/  @P0 BRA `(.L_x_10) ;  /* 0x0000000000240947 */ /* 0x000fea0003800000 */
.L_x_11:
[----:B------:R-:W-:Y:S05]  /*0de0*/  NANOSLEEP 0x64 ;  /* 0x000000640000795d */ /* 0x000fea0003800000 */
[----:B------:R-:W-:-:S05]  /*0df0*/  UMOV UR4, 0x10 ;  /* 0x0000001000047882 */ /* 0x000fca0000000000 */
[----:B------:R-:W-:Y:S04]  /*0e00*/  DEPBAR.LE SB1, 0x36 ;  /* 0x00009d800000791a */ /* 0x000fe80000000000 */
[----:B------:R-:W1:Y:S02]  /*0e10*/  UTCATOMSWS.FIND_AND_SET.ALIGN UP0, UR4, UR4 ;  /* 0x00000004000475e3 */ /* 0x000e640008000800 */
[----:B-1----:R-:W-:Y:S01]  /*0e20*/  PLOP3.LUT P0, PT, PT, PT, UP0, 0x80, 0x8 ;  /* 0x000000000008781c */ /* 0x002fe20003f0f008 */
[----:B------:R-:W-:-:S03]  /*0e30*/  IMAD.U32 R4, RZ, RZ, UR4 ;  /* 0x00000004ff047e24 */ /* 0x000fc6000f8e00ff */
[----:B------:R-:W-:-:S04]  /*0e40*/  SEL R3, RZ, 0xffffffff, !P0 ;  /* 0xffffffffff037807 */ /* 0x000fc80004000000 */
[----:B------:R-:W-:-:S13]  /*0e50*/  ISETP.NE.AND P0, PT, R3, RZ, PT ;  /* 0x000000ff0300720c */ /* 0x000fda0003f05270 */
[----:B------:R-:W-:Y:S05]  /*0e60*/  @!P0 BRA `(.L_x_11) ;  /* 0xfffffffc00dc8947 */ /* 0x000fea000383ffff */
.L_x_10:
[----:B------:R-:W-:Y:S01]  /*0e70*/  VIADD R3, R4, 0x10 ;  /* 0x0000001004037836 */ /* 0x000fe20000000000 */
[----:B------:R-:W-:Y:S01]  /*0e80*/  UMOV UR4, 0x50 ;  /* 0x0000005000047882 */ /* 0x000fe20000000000 */
[----:B------:R-:W-:Y:S01]  /*0e90*/  SHF.L.U32 R2, R2, R4, RZ ;  /* 0x0000000402027219 */ /* 0x000fe200000006ff */
[----:B------:R-:W-:Y:S01]  /*0ea0*/  ULEA UR4, UR9, UR4, 0x18 ;  /* 0x0000000409047291 */ /* 0x000fe2000f8ec0ff */
[----:B------:R-:W-:Y:S01]  /*0eb0*/  IMAD.SHL.U32 R4, R4, 0x20, RZ ;  /* 0x0000002004047824 */ /* 0x000fe200078e00ff */
[----:B------:R-:W-:-:S04]  /*0ec0*/  SHF.L.U32 R0, R0, R3, RZ ;  /* 0x0000000300007219 */ /* 0x000fc800000006ff */
[----:B------:R-:W-:-:S05]  /*0ed0*/  LOP3.LUT R0, R0, R2, RZ, 0xfc, !PT ;  /* 0x0000000200007212 */ /* 0x000fca00078efcff */
[----:B------:R1:W-:Y:S04]  /*0ee0*/  ATOMS.OR RZ, [UR4], R0 ;  /* 0x00000000ffff798c */ /* 0x0003e8000b000004 */
[----:B------:R1:W-:Y:S01]  /*0ef0*/  STS [UR6+0x148], R4 ;  /* 0x00014804ff007988 */ /* 0x0003e20008000806 */
[----:B------:R-:W-:Y:S05]  /*0f00*/  BRA `(.L_x_9) ;  /* 0x0000000000107947 */ /* 0x000fea0003800000 */
.L_x_8:
[----:B------:R-:W-:Y:S02]  /*0f10*/  MOV R0, 0xffffffff ;  /* 0xffffffff00007802 */ /* 0x000fe40000000f00 */
[----:B------:R-:W-:-:S03]  /*0f20*/  MOV R2, 0xf50 ;  /* 0x00000f5000027802 */ /* 0x000fc60000000f00 */
[----:B------:R1:W-:Y:S04]  /*0f30*/  STS [UR6+0x148], R0 ;  /* 0x00014800ff007988 */ /* 0x0003e80008000806 */
[----:B-1----:R-:W-:Y:S05]  /*0f40*/  CALL.REL.NOINC `($__internal_1_$__cuda_sm10x_tcgen05_guardrail_trap_phase_invalid_during_alloc) ;  /* 0x0000009000847944 */ /* 0x002fea0003c00000 */
.L_x_9:
[----:B------:R-:W-:Y:S05]  /*0f50*/  WARPSYNC.ALL ;  /* 0x0000000000007948 */ /* 0x000fea0003800000 */
[----:B------:R-:W-:Y:S01]  /*0f60*/  NOP ;  /* 0x0000000000007918 */ /* 0x000fe20000000000 */
[----:B------:R-:W2:Y:S08]  /*0f70*/  S2UR UR19, SR_CgaCtaId ;  /* 0x00000000001379c3 */ /* 0x000eb00000008800 */
[----:B------:R-:W-:Y:S06]  /*0f80*/  BAR.SYNC.DEFER_BLOCKING 0x2, 0x120 ;  /* 0x0084800000007b1d */ /* 0x000fec0000010000 */
[----:B------:R-:W-:Y:S01]  /*0f90*/  UMOV UR4, 0x400 ;  /* 0x0000040000047882 */ /* 0x000fe20000000000 */
[----:B------:R-:W3:Y:S01]  /*0fa0*/  LDCU UR8, c[0x0][0x38c] ;  /* 0x00007180ff0877ac */ /* 0x000ee20008000800 */
[----:B------:R-:W4:Y:S01]  /*0fb0*/  LDCU UR10, c[0x0][0x624] ;  /* 0x0000c480ff0a77ac */ /* 0x000f220008000800 */
[----:B--2---:R-:W-:-:S02]  /*0fc0*/  ULEA UR19, UR19, UR4, 0x18 ;  /* 0x0000000413137291 */ /* 0x004fc4000f8ec0ff */
[----:B---3--:R-:W-:Y:S02]  /*0fd0*/  UIADD3 UR7, UPT, UPT, UR8, -0x1, URZ ;  /* 0xffffffff08077890 */ /* 0x008fe4000fffe0ff */
[----:B------:R-:W-:Y:S02]  /*0fe0*/  UIADD3 UR4, UPT, UPT, UR19, 0x4800, URZ ;  /* 0x0000480013047890 */ /* 0x000fe4000fffe0ff */
[----:B------:R-:W-:Y:S02]  /*0ff0*/  USHF.R.S32.HI UR5, URZ, 0x1f, UR7 ;  /* 0x0000001fff057899 */ /* 0x000fe40008011407 */
[----:B------:R-:W-:Y:S01]  /*1000*/  USHF.R.U32.HI UR4, URZ, 0x4, UR4 ;  /* 0x00000004ff047899 */ /* 0x000fe20008011604 */
[----:B------:R-:W2:Y:S01]  /*1010*/  LDS R2, [UR19+0x148] ;  /* 0x00014813ff027984 */ /* 0x000ea20008000800 */
[----:B------:R-:W-:Y:S02]  /*1020*/  UISETP.GT.AND UP0, UPT, UR8, URZ, UPT ;  /* 0x000000ff0800728c */ /* 0x000fe4000bf04270 */
[----:B------:R-:W-:-:S02]  /*1030*/  ULOP3.LUT UR4, UR4, 0x3fc0, URZ, 0xc0, !UPT ;  /* 0x00003fc004047892 */ /* 0x000fc4000f8ec0ff */
[----:B------:R-:W-:Y:S02]  /*1040*/  ULEA.HI UR5, UR5, UR7, URZ, 0x7 ;  /* 0x0000000705057291 */ /* 0x000fe4000f8f38ff */
[----:B------:R-:W-:Y:S02]  /*1050*/  ULOP3.LUT UR4, UR4, 0x10000, URZ, 0xfc, !UPT ;  /* 0x0001000004047892 */ /* 0x000fe4000f8efcff */
[----:B------:R-:W-:-:S04]  /*1060*/  USHF.R.S32.HI UR22, URZ, 0x7, UR5 ;  /* 0x00000007ff167899 */ /* 0x000fc80008011405 */
[----:B-1----:R-:W-:Y:S01]  /*1070*/  IMAD.U32 R0, RZ, RZ, UR4 ;  /* 0x00000004ff007e24 */ /* 0x002fe2000f8e00ff */
[----:B------:R-:W-:-:S04]  /*1080*/  UIADD3 UR4, UPT, UPT, -UR8, URZ, URZ ;  /* 0x000000ff08047290 */ /* 0x000fc8000fffe1ff */
[----:B------:R-:W-:Y:S01]  /*1090*/  USHF.R.S32.HI UR4, URZ, 0x1f, UR4 ;  /* 0x0000001fff047899 */ /* 0x000fe20008011404 */
[----:B------:R-:W1:Y:S03]  /*10a0*/  SHFL.IDX PT, R0, R0, RZ, 0x1f ;  /* 0x00001fff00007589 */ /* 0x000e6600000e0000 */
[----:B------:R-:W-:-:S04]  /*10b0*/  ULEA.HI UR4, UR4, -UR8, URZ, 0x7 ;  /* 0x8000000804047291 */ /* 0x000fc8000f8f38ff */
[----:B------:R-:W-:-:S04]  /*10c0*/  USHF.R.S32.HI UR4, URZ, 0x7, UR4 ;  /* 0x00000007ff047899 */ /* 0x000fc80008011404 */
[----:B------:R-:W-:Y:S02]  /*10d0*/  @!UP0 ULOP3.LUT UR22, URZ, UR4, URZ, 0x33, !UPT ;  /* 0x00000004ff168292 */ /* 0x000fe4000f8e33ff */
[----:B----4-:R-:W-:Y:S01]  /*10e0*/  UISETP.GE.AND UP0, UPT, UR58, UR10, UPT ;  /* 0x0000000a3a00728c */ /* 0x010fe2000bf06270 */
[----:B--2---:R-:W-:Y:S02]  /*10f0*/  R2UR UR5, R2 ;  /* 0x00000000020572ca */ /* 0x004fe400000e0000 */
[----:B-1----:R-:W-:-:S11]  /*1100*/  R2UR UR30, R0 ;  /* 0x00000000001e72ca */ /* 0x002fd600000e0000 */
[----:B------:R-:W-:Y:S01]  /*1110*/  IMAD.U32 R8, RZ, RZ, UR5 ;  /* 0x00000005ff087e24 */ /* 0x000fe2000f8e00ff */
[----:B------:R-:W-:Y:S06]  /*1120*/  BRA.U UP0, `(.L_x_12) ;  /* 0x00000011008c7547 */ /* 0x000fec000b800000 */
[----:B------:R-:W-:Y:S02]  /*1130*/  UIADD3 UR28, UPT, UPT, UR30, 0x2, URZ ;  /* 0x000000021e1c7890 */ /* 0x000fe4000fffe0ff */
[----:B------:R-:W-:Y:S02]  /*1140*/  UIADD3 UR26, UPT, UPT, UR30, 0x4, URZ ;  /* 0x000000041e1a7890 */ /* 0x000fe4000fffe0ff */
[----:B------:R-:W-:Y:S01]  /*1150*/  UIADD3 UR24, UPT, UPT, UR30, 0x6, URZ ;  /* 0x000000061e187890 */ /* 0x000fe2000fffe0ff */
[----:B------:R-:W1:Y:S01]  /*1160*/  LDCU UR59, c[0x0][0x370] ;  /* 0x00006e00ff3b77ac */ /* 0x000e620008000800 */
[----:B------:R-:W-:Y:S01]  /*1170*/  UMOV UR12, URZ ;  /* 0x000000ff000c7c82 */ /* 0x000fe20008000000 */
[----:B------:R-:W-:Y:S01]  /*1180*/  UMOV UR33, UR58 ;  /* 0x0000003a00217c82 */ /* 0x000fe20008000000 */
[----:B------:R-:W-:Y:S01]  /*1190*/  UMOV UR10, URZ ;  /* 0x000000ff000a7c82 */ /* 0x000fe20008000000 */
[----:B------:R-:W-:Y:S01]  /*11a0*/  UMOV UR21, URZ ;  /* 0x000000ff00157c82 */ /* 0x000fe20008000000 */
[----:B------:R-:W-:Y:S01]  /*11b0*/  UMOV UR32, URZ ;  /* 0x000000ff00207c82 */ /* 0x000fe20008000000 */
[----:B------:R-:W-:Y:S01]  /*11c0*/  UIADD3 UR62, UPT, UPT, UR19, 0xd0, URZ ;  /* 0x000000d0133e7890 */ /* 0x000fe2000fffe0ff */
[----:B------:R-:W-:Y:S01]  /*11d0*/  UMOV UR56, 0x0 ;  /* 0x0000000000387882 */ /* 0x000fe20000000000 */
        /* <DEDUP_REMOVED lines=23> */
[----:B------:R-:W-:-:S02]  /*1350*/  UIADD3 UR23, UPT, UPT, UR19, 0xd0, URZ ;  /* 0x000000d013177890 */ /* 0x000fc4000fffe0ff */
[----:B------:R-:W-:Y:S02]  /*1360*/  UIADD3 UR61, UPT, UPT, UR19, 0x8, URZ ;  /* 0x00000008133d7890 */ /* 0x000fe4000fffe0ff */
        /* <DEDUP_REMOVED lines=18> */
[----:B-1----:R-:W-:-:S05]  /*1490*/  UMOV UR25, 0x40004040 ;  /* 0x4000404000197882 */ /* 0x002fca0000000000 */
.L_x_24:
[----:B-1----:R-:W-:-:S06]  /*14a0*/  USHF.L.U32 UR4, UR32, 0x1f, URZ ;  /* 0x0000001f20047899 */ /* 0x002fcc00080006ff */
[----:B------:R-:W-:-:S04]  /*14b0*/  MOV R0, UR4 ;  /* 0x0000000400007c02 */ /* 0x000fc80008000f00 */
[----:B------:R-:W1:Y:S02]  /*14c0*/  SYNCS.PHASECHK.TRANS64.TRYWAIT P0, [UR19], R0 ;  /* 0x00000000ff0075a7 */ /* 0x000e640008001113 */
[----:B-1----:R-:W-:Y:S05]  /*14d0*/  @!P0 BRA `(.L_x_13) ;  /* 0x0000007c00f88947 */ /* 0x002fea0003800000 */
.L_x_64:
[----:B------:R-:W-:Y:S02]  /*14e0*/  USHF.L.U32 UR4, UR12, 0x1f, URZ ;  /* 0x0000001f0c047899 */ /* 0x000fe400080006ff */
[----:B------:R-:W-:-:S04]  /*14f0*/  ULEA UR11, UR10, UR19, 0x3 ;  /* 0x000000130a0b7291 */ /* 0x000fc8000f8e18ff */
[----:B-1----:R-:W-:-:S05]  /*1500*/  MOV R0, UR4 ;  /* 0x0000000400007c02 */ /* 0x002fca0008000f00 */
[----:B------:R-:W1:Y:S02]  /*1510*/  SYNCS.PHASECHK.TRANS64.TRYWAIT P0, [UR11+0x10], R0 ;  /* 0x00001000ff0075a7 */ /* 0x000e64000800110b */
[----:B-1----:R-:W-:Y:S05]  /*1520*/  @!P0 BRA `(.L_x_14) ;  /* 0x0000008000048947 */ /* 0x002fea0003800000 */
.L_x_66:
[----:B------:R-:W-:Y:S01]  /*1530*/  ULEA UR4, UR10, UR19, 0xe ;  /* 0x000000130a047291 */ /* 0x000fe2000f8e70ff */
[----:B-1----:R-:W-:Y:S01]  /*1540*/  IMAD.MOV.U32 R0, RZ, RZ, RZ ;  /* 0x000000ffff007224 */ /* 0x002fe200078e00ff */
[----:B------:R-:W-:Y:S01]  /*1550*/  UMOV UR14, 0x0 ;  /* 0x00000000000e7882 */ /* 0x000fe20000000000 */
[----:B------:R-:W-:Y:S01]  /*1560*/  UMOV UR15, 0x8200010 ;  /* 0x08200010000f7882 */ /* 0x000fe20000000000 */
[----:B------:R-:W-:Y:S02]  /*1570*/  UIADD3 UR4, UPT, UPT, UR4, 0x8800, URZ ;  /* 0x0000880004047890 */ /* 0x000fe4000fffe0ff */
[----:B------:R-:W-:Y:S01]  /*1580*/  R2UR UR13, R0 ;  /* 0x00000000000d72ca */ /* 0x000fe200000e0000 */
[----:B------:R-:W-:Y:S01]  /*1590*/  UMOV UR5, 0x40004040 ;  /* 0x4000404000057882 */ /* 0x000fe20000000000 */
[----:B------:R-:W-:Y:S02]  /*15a0*/  USHF.R.U32.HI UR4, URZ, 0x4, UR4 ;  /* 0x00000004ff047899 */ /* 0x000fe40008011604 */
[----:B------:R-:W-:-:S02]  /*15b0*/  UIADD3 UR11, UPT, UPT, UR11, 0x70, URZ ;  /* 0x000000700b0b7890 */ /* 0x000fc4000fffe0ff */
[----:B------:R-:W-:Y:S01]  /*15c0*/  ULOP3.LUT UR4, UR4, 0x3fc0, URZ, 0xc0, !UPT ;  /* 0x00003fc004047892 */ /* 0x000fe2000f8ec0ff */
[----:B------:R-:W-:Y:S01]  /*15d0*/  UMOV UR16, 0x0 ;  /* 0x0000000000107882 */ /* 0x000fe20000000000 */
[----:B------:R-:W-:Y:S02]  /*15e0*/  UMOV UR17, 0x8200010 ;  /* 0x0820001000117882 */ /* 0x000fe40000000000 */
[----:B------:R-:W-:Y:S01]  /*15f0*/  ULOP3.LUT UR4, UR4, 0x10000, URZ, 0xfc, !UPT ;  /* 0x0001000004047892 */ /* 0x000fe2000f8efcff */
[----:B------:R-:W-:Y:S01]  /*1600*/  UMOV UR9, 0x40004040 ;  /* 0x4000404000097882 */ /* 0x000fe20000000000 */
[----:B------:R-:W-:Y:S02]  /*1610*/  UMOV UR7, 0x40004040 ;  /* 0x4000404000077882 */ /* 0x000fe40000000000 */
[----:B------:R-:W-:Y:S02]  /*1620*/  UIADD3 UR8, UPT, UPT, UR4, 0x2, URZ ;  /* 0x0000000204087890 */ /* 0x000fe4000fffe0ff */
[----:B------:R-:W-:-:S03]  /*1630*/  UIADD3 UR6, UPT, UPT, UR4, 0x4, URZ ;  /* 0x0000000404067890 */ /* 0x000fc6000fffe0ff */
[----:B------:R1:W-:Y:S02]  /*1640*/  UTCHMMA gdesc[UR30], gdesc[UR4], tmem[UR13], tmem[UR14], idesc[UR15], !UPT ;  /* 0x00ff0e041e0075ea */ /* 0x0003e4000f80000d */
[C---:B-1----:R-:W-:Y:S01]  /*1650*/  R2UR UR15, R0.reuse ;  /* 0x00000000000f72ca */ /* 0x042fe200000e0000 */
[----:B------:R-:W-:Y:S01]  /*1660*/  UIADD3 UR4, UPT, UPT, UR4, 0x6, URZ ;  /* 0x0000000604047890 */ /* 0x000fe2000fffe0ff */
[----:B------:R-:W-:-:S11]  /*1670*/  R2UR UR14, R0 ;  /* 0x00000000000e72ca */ /* 0x000fd600000e0000 */
[----:B------:R1:W-:Y:S02]  /*1680*/  UTCHMMA gdesc[UR28], gdesc[UR8], tmem[UR15], tmem[UR16], idesc[UR17], UPT ;  /* 0x00ff10081c0075ea */ /* 0x0003e4000b80000f */
[----:B------:R2:W-:Y:S01]  /*1690*/  UTCHMMA gdesc[UR26], gdesc[UR6], tmem[UR14], tmem[UR16], idesc[UR17], UPT ;  /* 0x00ff10061a0075ea */ /* 0x0005e2000b80000e */
[----:B------:R3:W-:Y:S01]  /*16a0*/  UTCHMMA gdesc[UR24], gdesc[UR4], tmem[UR13], tmem[UR16], idesc[UR17], UPT ;  /* 0x00ff1004180075ea */ /* 0x0007e2000b80000d */
[----:B------:R4:W-:Y:S01]  /*16b0*/  UTCBAR [UR62], URZ ;  /* 0x000000ff3e0073e9 */ /* 0x0009e200080000ff */
[----:B------:R4:W-:Y:S01]  /*16c0*/  UTCBAR [UR11], URZ ;  /* 0x000000ff0b0073e9 */ /* 0x0009e200080000ff */
[----:B-1----:R-:W-:Y:S01]  /*16d0*/  UIADD3 UR8, UPT, UPT, UR10, 0x1, URZ ;  /* 0x000000010a087890 */ /* 0x002fe2000fffe0ff */
[----:B--2---:R-:W-:-:S03]  /*16e0*/  UMOV UR6, URZ ;  /* 0x000000ff00067c82 */ /* 0x004fc60008000000 */
[----:B------:R-:W-:-:S04]  /*16f0*/  UISETP.NE.AND UP0, UPT, UR8, 0xc, UPT ;  /* 0x0000000c0800788c */ /* 0x000fc8000bf05270 */
[----:B------:R-:W-:Y:S02]  /*1700*/  USEL UR18, URZ, 0x1, UP0 ;  /* 0x00000001ff127887 */ /* 0x000fe40008000000 */
[----:B---3--:R-:W-:Y:S02]  /*1710*/  USEL UR16, UR8, URZ, UP0 ;  /* 0x000000ff08107287 */ /* 0x008fe40008000000 */
[----:B------:R-:W-:Y:S02]  /*1720*/  UISETP.GE.AND UP0, UPT, UR22, 0x1, UPT ;  /* 0x000000011600788c */ /* 0x000fe4000bf06270 */
[----:B------:R-:W-:-:S07]  /*1730*/  ULOP3.LUT UR18, UR12, UR18, URZ, 0x3c, !UPT ;  /* 0x000000120c127292 */ /* 0x000fce000f8e3cff */
[----:B------:R-:W-:Y:S05]  /*1740*/  BRA.U !UP0, `(.L_x_15) ;  /* 0x0000000508c07547 */ /* 0x000fea000b800000 */
[----:B------:R-:W-:Y:S02]  /*1750*/  HFMA2 R0, -RZ, RZ, 0, 0 ;  /* 0x00000000ff007431 */ /* 0x000fe400000001ff */
[----:B------:R-:W-:Y:S01]  /*1760*/  IMAD.MOV.U32 R4, RZ, RZ, RZ ;  /* 0x000000ffff047224 */ /* 0x000fe200078e00ff */
[----:B------:R-:W-:Y:S01]  /*1770*/  CS2R R2, SRZ ;  /* 0x0000000000027805 */ /* 0x000fe2000001ff00 */
[----:B------:R-:W-:Y:S01]  /*1780*/  UMOV UR6, URZ ;  /* 0x000000ff00067c82 */ /* 0x000fe20008000000 */
[----:B------:R-:W-:-:S05]  /*1790*/  UMOV UR20, URZ ;  /* 0x000000ff00147c82 */ /* 0x000fca0008000000 */
.L_x_20:
[----:B-----5:R-:W-:Y:S02]  /*17a0*/  USHF.L.U32 UR4, UR18, 0x1f, URZ ;  /* 0x0000001f12047899 */ /* 0x020fe400080006ff */
[----:B------:R-:W-:Y:S02]  /*17b0*/  ULEA UR15, UR16, UR19, 0x3 ;  /* 0x00000013100f7291 */ /* 0x000fe4000f8e18ff */
[----:B------:R-:W-:Y:S02]  /*17c0*/  UISETP.NE.U32.AND UP0, UPT, UR6, URZ, UPT ;  /* 0x000000ff0600728c */ /* 0x000fe4000bf05070 */
[----:B-1----:R-:W-:Y:S05]  /*17d0*/  MOV R5, UR4 ;  /* 0x0000000400057c02 */ /* 0x002fea0008000f00 */
[----:B------:R-:W1:Y:S02]  /*17e0*/  SYNCS.PHASECHK.TRANS64.TRYWAIT P0, [UR15+0x10], R5 ;  /* 0x00001005ff0075a7 */ /* 0x000e64000800110f */
[----:B-1----:R-:W-:Y:S05]  /*17f0*/  @!P0 BRA `(.L_x_16) ;  /* 0x0000007c00708947 */ /* 0x002fea0003800000 */
.L_x_68:
[----:B------:R-:W-:Y:S01]  /*1800*/  USHF.L.U32 UR9, UR21, 0x1f, URZ ;  /* 0x0000001f15097899 */ /* 0x000fe200080006ff */
[----:B------:R-:W-:Y:S01]  /*1810*/  HFMA2 R6, -RZ, RZ, 0, 3.814697265625e-06 ;  /* 0x00000040ff067431 */ /* 0x000fe200000001ff */
[----:B------:R-:W-:Y:S04]  /*1820*/  ULEA UR4, UR16, UR19, 0xe ;  /* 0x0000001310047291 */ /* 0x000fe8000f8e70ff */
[----:B-1----:R-:W-:Y:S01]  /*1830*/  MOV R5, UR9 ;  /* 0x0000000900057c02 */ /* 0x002fe20008000f00 */
[----:B------:R-:W-:Y:S03]  /*1840*/  UIADD3 UR4, UPT, UPT, UR4, 0x8800, URZ ;  /* 0x0000880004047890 */ /* 0x000fe6000fffe0ff */
[----:B------:R1:W2:Y:S01]  /*1850*/  SYNCS.PHASECHK.TRANS64.TRYWAIT P0, [UR19+0xd8], R5 ;  /* 0x0000d805ff0075a7 */ /* 0x0002a20008001113 */
[----:B------:R-:W-:Y:S04]  /*1860*/  USHF.R.U32.HI UR4, URZ, 0x4, UR4 ;  /* 0x00000004ff047899 */ /* 0x000fe80008011604 */
[----:B------:R-:W-:Y:S01]  /*1870*/  ULOP3.LUT UR8, UR4, 0x3fc0, URZ, 0xc0, !UPT ;  /* 0x00003fc004087892 */ /* 0x000fe2000f8ec0ff */
[----:B-1----:R-:W-:Y:S01]  /*1880*/  MOV R5, 0x100 ;  /* 0x0000010000057802 */ /* 0x002fe20000000f00 */
[----:B--2---:R-:W-:Y:S10]  /*1890*/  @!P0 BRA `(.L_x_17) ;  /* 0x0000007c00688947 */ /* 0x004ff40003800000 */
.L_x_70:
[----:B------:R-:W-:Y:S01]  /*18a0*/  R2UR UR12, R6 ;  /* 0x00000000060c72ca */ /* 0x000fe200000e0000 */
[----:B------:R-:W-:Y:S01]  /*18b0*/  UIADD3 UR4, UPT, UPT, UR8, 0x80, URZ ;  /* 0x0000008008047890 */ /* 0x000fe2000fffe0ff */
[----:B------:R-:W-:Y:S01]  /*18c0*/  R2UR UR13, R5 ;  /* 0x00000000050d72ca */ /* 0x000fe200000e0000 */
[----:B------:R-:W-:Y:S01]  /*18d0*/  IMAD.MOV.U32 R6, RZ, RZ, 0x48 ;  /* 0x00000048ff067424 */ /* 0x000fe200078e00ff */
[----:B------:R-:W-:Y:S01]  /*18e0*/  UMOV UR6, UR8 ;  /* 0x0000000800067c82 */ /* 0x000fe20008000000 */
[----:B------:R-:W-:Y:S01]  /*18f0*/  IMAD.MOV.U32 R5, RZ, RZ, 0x100 ;  /* 0x00000100ff057424 */ /* 0x000fe200078e00ff */
[----:B------:R-:W-:Y:S01]  /*1900*/  UMOV UR7, 0x40004040 ;  /* 0x4000404000077882 */ /* 0x000fe20000000000 */
[----:B------:R-:W-:Y:S01]  /*1910*/  UMOV UR5, 0x40004040 ;  /* 0x4000404000057882 */ /* 0x000fe20000000000 */
[----:B----4-:R-:W-:Y:S01]  /*1920*/  R2UR UR11, R6 ;  /* 0x00000000060b72ca */ /* 0x010fe200000e0000 */
[----:B------:R-:W-:Y:S01]  /*1930*/  IMAD.MOV.U32 R6, RZ, RZ, 0x50 ;  /* 0x00000050ff067424 */ /* 0x000fe200078e00ff */
[C---:B------:R-:W-:Y:S04]  /*1940*/  R2UR UR14, R5.reuse ;  /* 0x00000000050e72ca */ /* 0x040fe800000e0000 */
[----:B------:R-:W-:Y:S01]  /*1950*/  R2UR UR10, R6 ;  /* 0x00000000060a72ca */ /* 0x000fe200000e0000 */
[----:B------:R2:W-:Y:S01]  /*1960*/  UTCHMMA tmem[UR12], gdesc[UR6], tmem[UR13], tmem[UR56], idesc[UR57], UP0 ;  /* 0x00ff38060c0079ea */ /* 0x0005e2000800000d */
[----:B------:R-:W-:Y:S07]  /*1970*/  IMAD.MOV.U32 R6, RZ, RZ, 0x58 ;  /* 0x00000058ff067424 */ /* 0x000fee00078e00ff */
[----:B------:R3:W-:Y:S01]  /*1980*/  UTCHMMA tmem[UR11], gdesc[UR4], tmem[UR14], tmem[UR54], idesc[UR55], UPT ;  /* 0x00ff36040b0079ea */ /* 0x0007e2000b80000e */
[C---:B--2---:R-:W-:Y:S01]  /*1990*/  R2UR UR13, R5.reuse ;  /* 0x00000000050d72ca */ /* 0x044fe200000e0000 */
[----:B------:R-:W-:Y:S01]  /*19a0*/  UIADD3 UR6, UPT, UPT, UR8, 0x100, URZ ;  /* 0x0000010008067890 */ /* 0x000fe2000fffe0ff */
[----:B------:R-:W-:Y:S01]  /*19b0*/  R2UR UR12, R6 ;  /* 0x00000000060c72ca */ /* 0x000fe200000e0000 */
[----:B------:R-:W-:Y:S01]  /*19c0*/  IMAD.MOV.U32 R6, RZ, RZ, 0x60 ;  /* 0x00000060ff067424 */ /* 0x000fe200078e00ff */
[----:B---3--:R-:W-:Y:S04]  /*19d0*/  UIADD3 UR4, UPT, UPT, UR8, 0x180, URZ ;  /* 0x0000018008047890 */ /* 0x008fe8000fffe0ff */
[----:B------:R-:W-:Y:S01]  /*19e0*/  R2UR UR11, R6 ;  /* 0x00000000060b72ca */ /* 0x000fe200000e0000 */
[----:B------:R-:W-:Y:S04]  /*19f0*/  IMAD.MOV.U32 R6, RZ, RZ, 0x68 ;  /* 0x00000068ff067424 */ /* 0x000fe800078e00ff */
[----:B------:R2:W-:Y:S02]  /*1a00*/  UTCHMMA tmem[UR10], gdesc[UR6], tmem[UR13], tmem[UR52], idesc[UR53], UPT ;  /* 0x00ff34060a0079ea */ /* 0x0005e4000b80000d */
[----:B------:R3:W-:Y:S01]  /*1a10*/  UTCHMMA tmem[UR12], gdesc[UR4], tmem[UR14], tmem[UR50], idesc[UR51], UPT ;  /* 0x00ff32040c0079ea */ /* 0x0007e2000b80000e */
[----:B--2---:R-:W-:Y:S01]  /*1a20*/  R2UR UR10, R6 ;  /* 0x00000000060a72ca */ /* 0x004fe200000e0000 */
[----:B------:R-:W-:Y:S01]  /*1a30*/  UIADD3 UR6, UPT, UPT, UR8, 0x200, URZ ;  /* 0x0000020008067890 */ /* 0x000fe2000fffe0ff */
[----:B---3--:R-:W-:Y:S01]  /*1a40*/  R2UR UR12, R5 ;  /* 0x00000000050c72ca */ /* 0x008fe200000e0000 */
[----:B------:R-:W-:Y:S01]  /*1a50*/  UIADD3 UR4, UPT, UPT, UR8, 0x280, URZ ;  /* 0x0000028008047890 */ /* 0x000fe2000fffe0ff */
[----:B------:R-:W-:Y:S06]  /*1a60*/  IMAD.U32 R5, RZ, RZ, UR9 ;  /* 0x00000009ff057e24 */ /* 0x000fec000f8e00ff */
[----:B------:R2:W-:Y:S05]  /*1a70*/  UTCHMMA tmem[UR11], gdesc[UR6], tmem[UR13], tmem[UR48], idesc[UR49], UPT ;  /* 0x00ff30060b0079ea */ /* 0x0005ea000b80000d */
[----:B------:R2:W-:Y:S01]  /*1a80*/  UTCHMMA tmem[UR10], gdesc[UR4], tmem[UR12], tmem[UR46], idesc[UR47], UPT ;  /* 0x00ff2e040a0079ea */ /* 0x0005e2000b80000c */
[----:B------:R-:W3:Y:S02]  /*1a90*/  SYNCS.PHASECHK.TRANS64.TRYWAIT P0, [UR19+0xe0], R5 ;  /* 0x0000e005ff0075a7 */ /* 0x000ee40008001113 */
[----:B--23--:R-:W-:Y:S05]  /*1aa0*/  @!P0 BRA `(.L_x_18) ;  /* 0x0000007c00048947 */ /* 0x00cfea0003800000 */
.L_x_72:
[----:B------:R-:W-:Y:S01]  /*1ab0*/  UIADD3 UR6, UPT, UPT, UR8, 0x300, URZ ;  /* 0x0000030008067890 */ /* 0x000fe2000fffe0ff */
[----:B-1----:R-:W-:Y:S01]  /*1ac0*/  IMAD.MOV.U32 R5, RZ, RZ, 0x100 ;  /* 0x00000100ff057424 */ /* 0x002fe200078e00ff */
[----:B------:R-:W-:Y:S01]  /*1ad0*/  UIADD3 UR9, UPT, UPT, UR16, 0x1, URZ ;  /* 0x0000000110097890 */ /* 0x000fe2000fffe0ff */
[----:B------:R-:W-:Y:S01]  /*1ae0*/  IMAD.MOV.U32 R6, RZ, RZ, 0x70 ;  /* 0x00000070ff067424 */ /* 0x000fe200078e00ff */
[----:B------:R-:W-:Y:S02]  /*1af0*/  UIADD3 UR4, UPT, UPT, UR8, 0x380, URZ ;  /* 0x0000038008047890 */ /* 0x000fe4000fffe0ff */
[----:B------:R-:W-:Y:S01]  /*1b00*/  UISETP.NE.AND UP0, UPT, UR9, 0xc, UPT ;  /* 0x0000000c0900788c */ /* 0x000fe2000bf05270 */
[C---:B------:R-:W-:Y:S01]  /*1b10*/  R2UR UR13, R5.reuse ;  /* 0x00000000050d72ca */ /* 0x040fe200000e0000 */
[----:B------:R-:W-:Y:S01]  /*1b20*/  UMOV UR7, 0x40004040 ;  /* 0x4000404000077882 */ /* 0x000fe20000000000 */
[----:B------:R-:W-:Y:S01]  /*1b30*/  R2UR UR12, R6 ;  /* 0x00000000060c72ca */ /* 0x000fe200000e0000 */
[----:B------:R-:W-:Y:S01]  /*1b40*/  IMAD.MOV.U32 R6, RZ, RZ, 0x78 ;  /* 0x00000078ff067424 */ /* 0x000fe200078e00ff */
[----:B------:R-:W-:Y:S01]  /*1b50*/  USEL UR8, URZ, 0x1, UP0 ;  /* 0x00000001ff087887 */ /* 0x000fe20008000000 */
[----:B------:R-:W-:Y:S01]  /*1b60*/  R2UR UR11, R5 ;  /* 0x00000000050b72ca */ /* 0x000fe200000e0000 */
[----:B------:R-:W-:Y:S02]  /*1b70*/  USEL UR14, UR9, URZ, UP0 ;  /* 0x000000ff090e7287 */ /* 0x000fe40008000000 */
[----:B------:R-:W-:Y:S01]  /*1b80*/  R2UR UR10, R6 ;  /* 0x00000000060a72ca */ /* 0x000fe200000e0000 */
[----:B------:R-:W-:Y:S01]  /*1b90*/  ULOP3.LUT UR18, UR18, UR8, URZ, 0x3c, !UPT ;  /* 0x0000000812127292 */ /* 0x000fe2000f8e3cff */
[----:B------:R-:W-:Y:S05]  /*1ba0*/  UMOV UR5, 0x40004040 ;  /* 0x4000404000057882 */ /* 0x000fea0000000000 */
[----:B------:R1:W-:Y:S06]  /*1bb0*/  UTCHMMA tmem[UR12], gdesc[UR6], tmem[UR13], tmem[UR44], idesc[UR45], UPT ;  /* 0x00ff2c060c0079ea */ /* 0x0003ec000b80000d */
[----:B------:R2:W-:Y:S01]  /*1bc0*/  UTCHMMA tmem[UR10], gdesc[UR4], tmem[UR11], tmem[UR42], idesc[UR43], UPT ;  /* 0x00ff2a040a0079ea */ /* 0x0005e2000b80000b */
[----:B-1----:R-:W-:Y:S02]  /*1bd0*/  UIADD3 UR7, UPT, UPT, UR15, 0x70, URZ ;  /* 0x000000700f077890 */ /* 0x002fe4000fffe0ff */
[----:B------:R-:W-:Y:S02]  /*1be0*/  USHF.L.U32 UR6, UR18, 0x1f, URZ ;  /* 0x0000001f12067899 */ /* 0x000fe400080006ff */
[----:B------:R-:W-:Y:S04]  /*1bf0*/  ULEA UR15, UR14, UR19, 0x3 ;  /* 0x000000130e0f7291 */ /* 0x000fe8000f8e18ff */
[----:B------:R-:W-:Y:S01]  /*1c00*/  IMAD.U32 R5, RZ, RZ, UR6 ;  /* 0x00000006ff057e24 */ /* 0x000fe2000f8e00ff */
[----:B------:R2:W-:Y:S04]  /*1c10*/  UTCBAR [UR7], URZ ;  /* 0x000000ff070073e9 */ /* 0x0005e800080000ff */
[----:B------:R-:W1:Y:S02]  /*1c20*/  SYNCS.PHASECHK.TRANS64.TRYWAIT P0, [UR15+0x10], R5 ;  /* 0x00001005ff0075a7 */ /* 0x000e64000800110f */
[----:B-12---:R-:W-:Y:S05]  /*1c30*/  @!P0 BRA `(.L_x_19) ;  /* 0x0000007800c08947 */ /* 0x006fea0003800000 */
.L_x_74:
[----:B------:R-:W-:Y:S01]  /*1c40*/  ULEA UR4, UR14, UR19, 0xe ;  /* 0x000000130e047291 */ /* 0x000fe2000f8e70ff */
[----:B------:R-:W-:Y:S01]  /*1c50*/  R2UR UR13, R4 ;  /* 0x00000000040d72ca */ /* 0x000fe200000e0000 */
[----:B------:R-:W-:Y:S01]  /*1c60*/  UIADD3 UR20, UPT, UPT, UR20, 0x1, URZ ;  /* 0x0000000114147890 */ /* 0x000fe2000fffe0ff */
[----:B------:R-:W-:Y:S01]  /*1c70*/  R2UR UR17, R3 ;  /* 0x00000000031172ca */ /* 0x000fe200000e0000 */
[----:B------:R-:W-:Y:S01]  /*1c80*/  UIADD3 UR4, UPT, UPT, UR4, 0x8800, URZ ;  /* 0x0000880004047890 */ /* 0x000fe2000fffe0ff */
[----:B------:R-:W-:Y:S01]  /*1c90*/  R2UR UR16, R2 ;  /* 0x00000000021072ca */ /* 0x000fe200000e0000 */
[----:B------:R-:W-:Y:S01]  /*1ca0*/  ULOP3.LUT UR21, UR21, 0x1, URZ, 0x3c, !UPT ;  /* 0x0000000115157892 */ /* 0x000fe2000f8e3cff */
[----:B------:R-:W-:Y:S01]  /*1cb0*/  R2UR UR12, R0 ;  /* 0x00000000000c72ca */ /* 0x000fe200000e0000 */
[----:B------:R-:W-:Y:S01]  /*1cc0*/  USHF.R.U32.HI UR4, URZ, 0x4, UR4 ;  /* 0x00000004ff047899 */ /* 0x000fe20008011604 */
[----:B------:R-:W-:Y:S01]  /*1cd0*/  UMOV UR11, 0x40004040 ;  /* 0x40004040000b7882 */ /* 0x000fe20000000000 */
[----:B------:R-:W-:Y:S02]  /*1ce0*/  UMOV UR9, 0x40004040 ;  /* 0x4000404000097882 */ /* 0x000fe40000000000 */
[----:B------:R-:W-:Y:S01]  /*1cf0*/  ULOP3.LUT UR4, UR4, 0x3fc0, URZ, 0xc0, !UPT ;  /* 0x00003fc004047892 */ /* 0x000fe2000f8ec0ff */
[----:B------:R-:W-:Y:S01]  /*1d00*/  UMOV UR7, 0x40004040 ;  /* 0x4000404000077882 */ /* 0x000fe20000000000 */
[----:B------:R-:W-:Y:S02]  /*1d10*/  UMOV UR5, 0x40004040 ;  /* 0x4000404000057882 */ /* 0x000fe40000000000 */
[----:B------:R-:W-:Y:S04]  /*1d20*/  ULOP3.LUT UR10, UR4, 0x10000, URZ, 0xfc, !UPT ;  /* 0x00010000040a7892 */ /* 0x000fe8000f8efcff */
[----:B------:R-:W-:Y:S02]  /*1d30*/  UIADD3 UR8, UPT, UPT, UR10, 0x2, URZ ;  /* 0x000000020a087890 */ /* 0x000fe4000fffe0ff */
[----:B------:R-:W-:Y:S02]  /*1d40*/  UIADD3 UR6, UPT, UPT, UR10, 0x4, URZ ;  /* 0x000000040a067890 */ /* 0x000fe4000fffe0ff */
[----:B------:R-:W-:Y:S01]  /*1d50*/  UIADD3 UR4, UPT, UPT, UR10, 0x6, URZ ;  /* 0x000000060a047890 */ /* 0x000fe2000fffe0ff */
[----:B------:R2:W-:Y:S04]  /*1d60*/  UTCHMMA gdesc[UR30], gdesc[UR10], tmem[UR13], tmem[UR40], idesc[UR41], !UPT ;  /* 0x00ff280a1e0075ea */ /* 0x0005e8000f80000d */
[----:B------:R3:W-:Y:S02]  /*1d70*/  UTCHMMA gdesc[UR28], gdesc[UR8], tmem[UR17], tmem[UR38], idesc[UR39], UPT ;  /* 0x00ff26081c0075ea */ /* 0x0007e4000b800011 */
[----:B------:R4:W-:Y:S02]  /*1d80*/  UTCHMMA gdesc[UR26], gdesc[UR6], tmem[UR16], tmem[UR36], idesc[UR37], UPT ;  /* 0x00ff24061a0075ea */ /* 0x0009e4000b800010 */
[----:B------:R5:W-:Y:S01]  /*1d90*/  UTCHMMA gdesc[UR24], gdesc[UR4], tmem[UR12], tmem[UR34], idesc[UR35], UPT ;  /* 0x00ff2204180075ea */ /* 0x000be2000b80000c */
[----:B------:R5:W-:Y:S01]  /*1da0*/  UTCBAR [UR23], URZ ;  /* 0x000000ff170073e9 */ /* 0x000be200080000ff */
[----:B--2---:R-:W-:Y:S02]  /*1db0*/  UIADD3 UR10, UPT, UPT, UR15, 0x70, URZ ;  /* 0x000000700f0a7890 */ /* 0x004fe4000fffe0ff */
[----:B---3--:R-:W-:Y:S01]  /*1dc0*/  UIADD3 UR8, UPT, UPT, UR14, 0x1, URZ ;  /* 0x000000010e087890 */ /* 0x008fe2000fffe0ff */
[----:B----4-:R-:W-:Y:S03]  /*1dd0*/  UMOV UR6, 0x1 ;  /* 0x0000000100067882 */ /* 0x010fe60000000000 */
[----:B------:R-:W-:Y:S03]  /*1de0*/  UISETP.NE.AND UP0, UPT, UR8, 0xc, UPT ;  /* 0x0000000c0800788c */ /* 0x000fe6000bf05270 */
[----:B------:R5:W-:Y:S01]  /*1df0*/  UTCBAR [UR10], URZ ;  /* 0x000000ff0a0073e9 */ /* 0x000be200080000ff */
[----:B------:R-:W-:Y:S02]  /*1e00*/  USEL UR9, URZ, 0x1, UP0 ;  /* 0x00000001ff097887 */ /* 0x000fe40008000000 */
[----:B------:R-:W-:Y:S02]  /*1e10*/  USEL UR16, UR8, URZ, UP0 ;  /* 0x000000ff08107287 */ /* 0x000fe40008000000 */
[----:B------:R-:W-:Y:S02]  /*1e20*/  UISETP.NE.AND UP0, UPT, UR20, UR22, UPT ;  /* 0x000000161400728c */ /* 0x000fe4000bf05270 */
[----:B------:R-:W-:Y:S07]  /*1e30*/  ULOP3.LUT UR18, UR18, UR9, URZ, 0x3c, !UPT ;  /* 0x0000000912127292 */ /* 0x000fee000f8e3cff */
[----:B------:R-:W-:Y:S05]  /*1e40*/  BRA.U UP0, `(.L_x_20) ;  /* 0xfffffff900547547 */ /* 0x000fea000b83ffff */
.L_x_15:
[----:B-----5:R-:W-:Y:S01]  /*1e50*/  USHF.L.U32 UR4, UR18, 0x1f, URZ ;  /* 0x0000001f12047899 */ /* 0x020fe200080006ff */
[----:B------:R2:W-:Y:S01]  /*1e60*/  UTCBAR [UR61], URZ ;  /* 0x000000ff3d0073e9 */ /* 0x0005e200080000ff */
[----:B------:R-:W-:Y:S02]  /*1e70*/  ULEA UR10, UR16, UR19, 0x3 ;  /* 0x00000013100a7291 */ /* 0x000fe4000f8e18ff */
[----:B------:R-:W-:Y:S02]  /*1e80*/  UISETP.NE.U32.AND UP0, UPT, UR6, URZ, UPT ;  /* 0x000000ff0600728c */ /* 0x000fe4000bf05070 */
[----:B------:R-:W-:-:S05]  /*1e90*/  MOV R0, UR4 ;  /* 0x0000000400007c02 */ /* 0x000fca0008000f00 */
[----:B------:R-:W3:Y:S02]  /*1ea0*/  SYNCS.PHASECHK.TRANS64.TRYWAIT P0, [UR10+0x10], R0 ;  /* 0x00001000ff0075a7 */ /* 0x000ee4000800110a */
[----:B--23--:R-:W-:Y:S05]  /*1eb0*/  @!P0 BRA `(.L_x_21) ;  /* 0x0000007800408947 */ /* 0x00cfea0003800000 */
.L_x_76:
[----:B------:R-:W-:Y:S01]  /*1ec0*/  USHF.L.U32 UR9, UR21, 0x1f, URZ ;  /* 0x0000001f15097899 */ /* 0x000fe200080006ff */
[----:B------:R-:W-:Y:S01]  /*1ed0*/  HFMA2 R2, -RZ, RZ, 0, 3.814697265625e-06 ;  /* 0x00000040ff027431 */ /* 0x000fe200000001ff */
[----:B------:R-:W-:-:S04]  /*1ee0*/  ULEA UR8, UR16, UR19, 0xe ;  /* 0x0000001310087291 */ /* 0x000fc8000f8e70ff */
[----:B--2---:R-:W-:Y:S01]  /*1ef0*/  MOV R0, UR9 ;  /* 0x0000000900007c02 */ /* 0x004fe20008000f00 */
[----:B------:R-:W-:-:S03]  /*1f00*/  UIADD3 UR8, UPT, UPT, UR8, 0x8800, URZ ;  /* 0x0000880008087890 */ /* 0x000fc6000fffe0ff */
[----:B------:R2:W3:Y:S01]  /*1f10*/  SYNCS.PHASECHK.TRANS64.TRYWAIT P0, [UR19+0xd8], R0 ;  /* 0x0000d800ff0075a7 */ /* 0x0004e20008001113 */
[----:B------:R-:W-:-:S04]  /*1f20*/  USHF.R.U32.HI UR8, URZ, 0x4, UR8 ;  /* 0x00000004ff087899 */ /* 0x000fc80008011608 */
[----:B------:R-:W-:Y:S01]  /*1f30*/  ULOP3.LUT UR8, UR8, 0x3fc0, URZ, 0xc0, !UPT ;  /* 0x00003fc008087892 */ /* 0x000fe2000f8ec0ff */
[----:B--2---:R-:W-:Y:S01]  /*1f40*/  MOV R0, 0x100 ;  /* 0x0000010000007802 */ /* 0x004fe20000000f00 */
[----:B---3--:R-:W-:Y:S10]  /*1f50*/  @!P0 BRA `(.L_x_22) ;  /* 0x0000007800388947 */ /* 0x008ff40003800000 */
.L_x_78:
[----:B------:R-:W-:Y:S01]  /*1f60*/  R2UR UR13, R2 ;  /* 0x00000000020d72ca */ /* 0x000fe200000e0000 */
[----:B------:R-:W-:Y:S01]  /*1f70*/  IMAD.MOV.U32 R2, RZ, RZ, 0x48 ;  /* 0x00000048ff027424 */ /* 0x000fe200078e00ff */
[----:B------:R-:W-:Y:S01]  /*1f80*/  R2UR UR14, R0 ;  /* 0x00000000000e72ca */ /* 0x000fe200000e0000 */
[----:B------:R-:W-:Y:S01]  /*1f90*/  IMAD.MOV.U32 R0, RZ, RZ, 0x100 ;  /* 0x00000100ff007424 */ /* 0x000fe200078e00ff */
[----:B------:R-:W-:Y:S01]  /*1fa0*/  UIADD3 UR4, UPT, UPT, UR8, 0x80, URZ ;  /* 0x0000008008047890 */ /* 0x000fe2000fffe0ff */
[----:B-1----:R-:W-:Y:S01]  /*1fb0*/  MOV.SPILL R3, UR16 ;  /* 0x0000001000037c02 */ /* 0x002fe20009000f00 */
[----:B------:R-:W-:Y:S01]  /*1fc0*/  UMOV UR16, 0x0 ;  /* 0x0000000000107882 */ /* 0x000fe20000000000 */
[----:B------:R-:W-:Y:S01]  /*1fd0*/  R2UR UR12, R2 ;  /* 0x00000000020c72ca */ /* 0x000fe200000e0000 */
[----:B------:R-:W-:Y:S01]  /*1fe0*/  IMAD.MOV.U32 R2, RZ, RZ, 0x50 ;  /* 0x00000050ff027424 */ /* 0x000fe200078e00ff */
[----:B------:R-:W-:Y:S01]  /*1ff0*/  R2UR UR15, R0 ;  /* 0x00000000000f72ca */ /* 0x000fe200000e0000 */
[----:B------:R-:W-:Y:S01]  /*2000*/  UMOV UR17, 0x8110010 ;  /* 0x0811001000117882 */ /* 0x000fe20000000000 */
[----:B------:R-:W-:Y:S01]  /*2010*/  UMOV UR6, UR8 ;  /* 0x0000000800067c82 */ /* 0x000fe20008000000 */
[----:B------:R-:W-:Y:S01]  /*2020*/  UMOV UR7, 0x40004040 ;  /* 0x4000404000077882 */ /* 0x000fe20000000000 */
[----:B----4-:R-:W-:Y:S01]  /*2030*/  R2UR UR11, R2 ;  /* 0x00000000020b72ca */ /* 0x010fe200000e0000 */
[----:B------:R-:W-:Y:S01]  /*2040*/  IMAD.MOV.U32 R2, RZ, RZ, 0x58 ;  /* 0x00000058ff027424 */ /* 0x000fe200078e00ff */
[----:B------:R1:W-:Y:S01]  /*2050*/  UTCHMMA tmem[UR13], gdesc[UR6], tmem[UR14], tmem[UR16], idesc[UR17], UP0 ;  /* 0x00ff10060d0079ea */ /* 0x0003e2000800000e */
[----:B------:R-:W-:-:S06]  /*2060*/  UMOV UR5, 0x40004040 ;  /* 0x4000404000057882 */ /* 0x000fcc0000000000 */
[----:B------:R2:W-:Y:S01]  /*2070*/  UTCHMMA tmem[UR12], gdesc[UR4], tmem[UR15], tmem[UR76], idesc[UR77], UPT ;  /* 0x00ff4c040c0079ea */ /* 0x0005e2000b80000f */
[----:B-1----:R-:W-:Y:S01]  /*2080*/  R2UR UR14, R0 ;  /* 0x00000000000e72ca */ /* 0x002fe200000e0000 */
[----:B------:R-:W-:Y:S01]  /*2090*/  UIADD3 UR6, UPT, UPT, UR8, 0x100, URZ ;  /* 0x0000010008067890 */ /* 0x000fe2000fffe0ff */
[----:B------:R-:W-:Y:S01]  /*20a0*/  R2UR UR13, R2 ;  /* 0x00000000020d72ca */ /* 0x000fe200000e0000 */
[----:B------:R-:W-:Y:S01]  /*20b0*/  IMAD.MOV.U32 R2, RZ, RZ, 0x60 ;  /* 0x00000060ff027424 */ /* 0x000fe200078e00ff */
[----:B------:R-:W-:Y:S01]  /*20c0*/  R2UR.FILL UR16, R3 ;  /* 0x00000000031072ca */ /* 0x000fe200004e0000 */
[----:B--2---:R-:W-:-:S03]  /*20d0*/  UIADD3 UR4, UPT, UPT, UR8, 0x180, URZ ;  /* 0x0000018008047890 */ /* 0x004fc6000fffe0ff */
[----:B------:R-:W-:Y:S01]  /*20e0*/  R2UR UR12, R2 ;  /* 0x00000000020c72ca */ /* 0x000fe200000e0000 */
[----:B------:R-:W-:-:S04]  /*20f0*/  IMAD.MOV.U32 R2, RZ, RZ, 0x68 ;  /* 0x00000068ff027424 */ /* 0x000fc800078e00ff */
[----:B------:R1:W-:Y:S02]  /*2100*/  UTCHMMA tmem[UR11], gdesc[UR6], tmem[UR14], tmem[UR74], idesc[UR75], UPT ;  /* 0x00ff4a060b0079ea */ /* 0x0003e4000b80000e */
[----:B------:R2:W-:Y:S01]  /*2110*/  UTCHMMA tmem[UR13], gdesc[UR4], tmem[UR15], tmem[UR72], idesc[UR73], UPT ;  /* 0x00ff48040d0079ea */ /* 0x0005e2000b80000f */
[----:B-1----:R-:W-:Y:S01]  /*2120*/  R2UR UR11, R2 ;  /* 0x00000000020b72ca */ /* 0x002fe200000e0000 */
[----:B------:R-:W-:Y:S01]  /*2130*/  UIADD3 UR6, UPT, UPT, UR8, 0x200, URZ ;  /* 0x0000020008067890 */ /* 0x000fe2000fffe0ff */
[----:B--2---:R-:W-:Y:S01]  /*2140*/  R2UR UR13, R0 ;  /* 0x00000000000d72ca */ /* 0x004fe200000e0000 */
[----:B------:R-:W-:Y:S01]  /*2150*/  UIADD3 UR4, UPT, UPT, UR8, 0x280, URZ ;  /* 0x0000028008047890 */ /* 0x000fe2000fffe0ff */
[----:B------:R-:W-:-:S06]  /*2160*/  IMAD.U32 R0, RZ, RZ, UR9 ;  /* 0x00000009ff007e24 */ /* 0x000fcc000f8e00ff */
[----:B------:R1:W-:Y:S05]  /*2170*/  UTCHMMA tmem[UR12], gdesc[UR6], tmem[UR14], tmem[UR70], idesc[UR71], UPT ;  /* 0x00ff46060c0079ea */ /* 0x0003ea000b80000e */
[----:B------:R1:W-:Y:S01]  /*2180*/  UTCHMMA tmem[UR11], gdesc[UR4], tmem[UR13], tmem[UR68], idesc[UR69], UPT ;  /* 0x00ff44040b0079ea */ /* 0x0003e2000b80000d */
[----:B------:R-:W2:Y:S02]  /*2190*/  SYNCS.PHASECHK.TRANS64.TRYWAIT P0, [UR19+0xe0], R0 ;  /* 0x0000e000ff0075a7 */ /* 0x000ea40008001113 */
[----:B-12---:R-:W-:Y:S05]  /*21a0*/  @!P0 BRA `(.L_x_23) ;  /* 0x0000007400c48947 */ /* 0x006fea0003800000 */
.L_x_80:
[----:B------:R-:W-:Y:S01]  /*21b0*/  UIADD3 UR6, UPT, UPT, UR8, 0x300, URZ ;  /* 0x0000030008067890 */ /* 0x000fe2000fffe0ff */
[----:B------:R-:W-:Y:S01]  /*21c0*/  IMAD.MOV.U32 R2, RZ, RZ, 0x70 ;  /* 0x00000070ff027424 */ /* 0x000fe200078e00ff */
[----:B------:R-:W-:Y:S01]  /*21d0*/  UIADD3 UR4, UPT, UPT, UR8, 0x380, URZ ;  /* 0x0000038008047890 */ /* 0x000fe2000fffe0ff */
[----:B-1----:R-:W-:Y:S01]  /*21e0*/  IMAD.MOV.U32 R0, RZ, RZ, 0x100 ;  /* 0x00000100ff007424 */ /* 0x002fe200078e00ff */
[----:B------:R-:W1:Y:S02]  /*21f0*/  LDCU UR8, c[0x0][0x624] ;  /* 0x0000c480ff0877ac */ /* 0x000e640008000800 */
[----:B------:R-:W-:Y:S01]  /*2200*/  R2UR UR12, R2 ;  /* 0x00000000020c72ca */ /* 0x000fe200000e0000 */
[----:B------:R-:W-:Y:S01]  /*2210*/  IMAD.MOV.U32 R2, RZ, RZ, 0x78 ;  /* 0x00000078ff027424 */ /* 0x000fe200078e00ff */
[C---:B------:R-:W-:Y:S01]  /*2220*/  R2UR UR13, R0.reuse ;  /* 0x00000000000d72ca */ /* 0x040fe200000e0000 */
[----:B------:R-:W-:Y:S01]  /*2230*/  UIADD3 UR33, UPT, UPT, UR33, UR59, URZ ;  /* 0x0000003b21217290 */ /* 0x000fe2000fffe0ff */
[----:B------:R-:W-:Y:S01]  /*2240*/  R2UR UR11, R0 ;  /* 0x00000000000b72ca */ /* 0x000fe200000e0000 */
[----:B------:R-:W-:Y:S01]  /*2250*/  UMOV UR7, 0x40004040 ;  /* 0x4000404000077882 */ /* 0x000fe20000000000 */
[----:B------:R-:W-:Y:S01]  /*2260*/  R2UR UR9, R2 ;  /* 0x00000000020972ca */ /* 0x000fe200000e0000 */
[----:B------:R-:W-:Y:S01]  /*2270*/  UMOV UR5, 0x40004040 ;  /* 0x4000404000057882 */ /* 0x000fe20000000000 */
[----:B------:R-:W-:-:S02]  /*2280*/  ULOP3.LUT UR32, UR32, 0x1, URZ, 0x3c, !UPT ;  /* 0x0000000120207892 */ /* 0x000fc4000f8e3cff */
[----:B------:R-:W-:-:S05]  /*2290*/  ULOP3.LUT UR21, UR21, 0x1, URZ, 0x3c, !UPT ;  /* 0x0000000115157892 */ /* 0x000fca000f8e3cff */
[----:B------:R2:W-:Y:S01]  /*22a0*/  UTCHMMA tmem[UR12], gdesc[UR6], tmem[UR13], tmem[UR66], idesc[UR67], UPT ;  /* 0x00ff42060c0079ea */ /* 0x0005e2000b80000d */
[----:B-1----:R-:W-:Y:S02]  /*22b0*/  UISETP.GE.AND UP0, UPT, UR33, UR8, UPT ;  /* 0x000000082100728c */ /* 0x002fe4000bf06270 */
[----:B------:R-:W-:Y:S01]  /*22c0*/  UIADD3 UR8, UPT, UPT, UR10, 0x70, URZ ;  /* 0x000000700a087890 */ /* 0x000fe2000fffe0ff */
[----:B------:R1:W-:Y:S01]  /*22d0*/  UTCHMMA tmem[UR9], gdesc[UR4], tmem[UR11], tmem[UR64], idesc[UR65], UPT ;  /* 0x00ff4004090079ea */ /* 0x0003e2000b80000b */
[----:B------:R1:W-:Y:S07]  /*22e0*/  UTCBAR [UR60], URZ ;  /* 0x000000ff3c0073e9 */ /* 0x0003ee00080000ff */
[----:B------:R1:W-:Y:S01]  /*22f0*/  UTCBAR [UR8], URZ ;  /* 0x000000ff080073e9 */ /* 0x0003e200080000ff */
[----:B--2---:R-:W-:-:S04]  /*2300*/  UIADD3 UR6, UPT, UPT, UR16, 0x1, URZ ;  /* 0x0000000110067890 */ /* 0x004fc8000fffe0ff */
[----:B------:R-:W-:-:S04]  /*2310*/  UISETP.NE.AND UP1, UPT, UR6, 0xc, UPT ;  /* 0x0000000c0600788c */ /* 0x000fc8000bf25270 */
[----:B------:R-:W-:Y:S02]  /*2320*/  USEL UR7, URZ, 0x1, UP1 ;  /* 0x00000001ff077887 */ /* 0x000fe40008800000 */
[----:B------:R-:W-:Y:S02]  /*2330*/  USEL UR10, UR6, URZ, UP1 ;  /* 0x000000ff060a7287 */ /* 0x000fe40008800000 */
[----:B------:R-:W-:Y:S01]  /*2340*/  ULOP3.LUT UR12, UR18, UR7, URZ, 0x3c, !UPT ;  /* 0x00000007120c7292 */ /* 0x000fe2000f8e3cff */
[----:B------:R-:W-:Y:S11]  /*2350*/  BRA.U !UP0, `(.L_x_24) ;  /* 0xfffffff108507547 */ /* 0x000ff6000b83ffff */
.L_x_12:
[----:B-1----:R-:W1:Y:S01]  /*2360*/  S2UR UR8, SR_CgaCtaId ;  /* 0x00000000000879c3 */ /* 0x002e620000008800 */
[----:B------:R-:W-:Y:S01]  /*2370*/  ELECT P0, URZ, PT ;  /* 0x0000000000ff782f */ /* 0x000fe20003800000 */
[----:B------:R-:W-:Y:S01]  /*2380*/  IMAD.MOV.U32 R0, RZ, RZ, 0x1 ;  /* 0x00000001ff007424 */ /* 0x000fe200078e00ff */
[----:B------:R-:W-:Y:S01]  /*2390*/  UMOV UR4, 0x40 ;  /* 0x0000004000047882 */ /* 0x000fe20000000000 */
[----:B------:R-:W-:Y:S01]  /*23a0*/  R2UR UR5, R8 ;  /* 0x00000000080572ca */ /* 0x000fe200000e0000 */
[----:B------:R-:W-:Y:S01]  /*23b0*/  UMOV UR6, 0xffff ;  /* 0x0000ffff00067882 */ /* 0x000fe20000000000 */
[----:B------:R-:W-:Y:S02]  /*23c0*/  UMOV UR9, 0x1 ;  /* 0x0000000100097882 */ /* 0x000fe40000000000 */
[----:B------:R-:W-:Y:S01]  /*23d0*/  UVIRTCOUNT.DEALLOC.SMPOOL 0x80 ;  /* 0x000000800000784c */ /* 0x000fe20000000000 */
[----:B-1----:R-:W-:-:S09]  /*23e0*/  ULEA UR4, UR8, UR4, 0x18 ;  /* 0x0000000408047291 */ /* 0x002fd2000f8ec0ff */
[----:B------:R-:W-:Y:S01]  /*23f0*/  @P0 STS.U8 [UR4], R0 ;  /* 0x00000000ff000988 */ /* 0x000fe20008000004 */
[----:B------:R-:W-:Y:S06]  /*2400*/  BAR.SYNC.DEFER_BLOCKING 0x2, 0x120 ;  /* 0x0084800000007b1d */ /* 0x000fec0000010000 */
[----:B------:R-:W-:Y:S01]  /*2410*/  NOP ;  /* 0x0000000000007918 */ /* 0x000fe20000000000 */
[----:B------:R-:W-:Y:S02]  /*2420*/  UMOV UR4, 0x50 ;  /* 0x0000005000047882 */ /* 0x000fe40000000000 */
[----:B------:R-:W-:-:S02]  /*2430*/  ULEA UR8, UR8, UR4, 0x18 ;  /* 0x0000000408087291 */ /* 0x000fc4000f8ec0ff */
[----:B------:R-:W-:-:S04]  /*2440*/  ULOP3.LUT UR4, UR5, 0xffff, URZ, 0xc0, !UPT ;  /* 0x0000ffff05047892 */ /* 0x000fc8000f8ec0ff */
[----:B------:R-:W-:-:S03]  /*2450*/  USHF.R.U32.HI UR4, URZ, 0x5, UR4 ;  /* 0x00000005ff047899 */ /* 0x000fc60008011604 */
[----:B------:R-:W1:Y:S01]  /*2460*/  LDS R0, [UR8] ;  /* 0x00000008ff007984 */ /* 0x000e620008000800 */
[----:B------:R-:W-:Y:S02]  /*2470*/  UIADD3 UR5, UPT, UPT, UR4, 0x10, URZ ;  /* 0x0000001004057890 */ /* 0x000fe4000fffe0ff */
[----:B------:R-:W-:Y:S02]  /*2480*/  USHF.L.U32 UR6, UR6, UR4, URZ ;  /* 0x0000000406067299 */ /* 0x000fe400080006ff */
[----:B------:R-:W-:-:S04]  /*2490*/  USHF.L.U32 UR4, UR9, UR5, URZ ;  /* 0x0000000509047299 */ /* 0x000fc800080006ff */
[----:B------:R-:W-:-:S04]  /*24a0*/  ULOP3.LUT UR4, UR4, UR6, URZ, 0xfc, !UPT ;  /* 0x0000000604047292 */ /* 0x000fc8000f8efcff */
[----:B------:R-:W-:Y:S01]  /*24b0*/  ULOP3.LUT UR6, UR4, 0xffff, URZ, 0xc0, !UPT ;  /* 0x0000ffff04067892 */ /* 0x000fe2000f8ec0ff */
[----:B-1----:R-:W-:-:S13]  /*24c0*/  R2UR UR7, R0 ;  /* 0x00000000000772ca */ /* 0x002fda00000e0000 */
[----:B------:R-:W-:-:S04]  /*24d0*/  ULOP3.LUT UR5, UR4, 0xffff, UR7, 0x80, !UPT ;  /* 0x0000ffff04057892 */ /* 0x000fc8000f8e8007 */
[----:B------:R-:W-:-:S09]  /*24e0*/  UISETP.NE.AND UP0, UPT, UR5, UR6, UPT ;  /* 0x000000060500728c */ /* 0x000fd2000bf05270 */
[----:B------:R-:W-:Y:S05]  /*24f0*/  BRA.U UP0, `(.L_x_25) ;  /* 0x00000001004c7547 */ /* 0x000fea000b800000 */
[----:B------:R-:W-:Y:S02]  /*2500*/  USHF.R.U32.HI UR5, URZ, 0x10, UR4 ;  /* 0x00000010ff057899 */ /* 0x000fe40008011604 */
[----:B------:R-:W-:-:S04]  /*2510*/  USHF.R.U32.HI UR6, URZ, 0x10, UR7 ;  /* 0x00000010ff067899 */ /* 0x000fc80008011607 */
[----:B------:R-:W-:-:S04]  /*2520*/  ULOP3.LUT UR6, UR6, UR5, URZ, 0xc0, !UPT ;  /* 0x0000000506067292 */ /* 0x000fc8000f8ec0ff */
[----:B------:R-:W-:-:S09]  /*2530*/  UISETP.NE.AND UP0, UPT, UR6, UR5, UPT ;  /* 0x000000050600728c */ /* 0x000fd2000bf05270 */
[----:B------:R-:W-:Y:S05]  /*2540*/  BRA.U UP0, `(.L_x_26) ;  /* 0x00000001002c7547 */ /* 0x000fea000b800000 */
[----:B------:R-:W1:Y:S01]  /*2550*/  S2R R2, SR_LANEID ;  /* 0x0000000000027919 */ /* 0x000e620000000000 */
[----:B------:R-:W-:-:S03]  /*2560*/  ULOP3.LUT UR5, URZ, UR4, URZ, 0x33, !UPT ;  /* 0x00000004ff057292 */ /* 0x000fc6000f8e33ff */
[----:B------:R-:W-:Y:S02]  /*2570*/  VOTEU.ANY UR4, UPT, PT ;  /* 0x0000000000047886 */ /* 0x000fe400038e0100 */
[----:B------:R-:W-:Y:S01]  /*2580*/  UFLO.U32 UR4, UR4 ;  /* 0x00000004000472bd */ /* 0x000fe200080e0000 */
[----:B------:R-:W-:-:S04]  /*2590*/  IMAD.U32 R0, RZ, RZ, UR5 ;  /* 0x00000005ff007e24 */ /* 0x000fc8000f8e00ff */
[----:B------:R-:W2:Y:S02]  /*25a0*/  REDUX UR6, R0 ;  /* 0x00000000000673c4 */ /* 0x000ea40000000000 */
[----:B------:R3:W-:Y:S01]  /*25b0*/  UTCATOMSWS.AND URZ, UR5 ;  /* 0x0000000500ff79e3 */ /* 0x0007e20008000000 */
[----:B-1----:R-:W-:Y:S02]  /*25c0*/  ISETP.EQ.U32.AND P0, PT, R2, UR4, PT ;  /* 0x0000000402007c0c */ /* 0x002fe4000bf02070 */
[----:B--2---:R-:W-:-:S11]  /*25d0*/  MOV R0, UR6 ;  /* 0x0000000600007c02 */ /* 0x004fd60008000f00 */
[----:B------:R3:W-:Y:S01]  /*25e0*/  @P0 ATOMS.AND RZ, [UR8], R0 ;  /* 0x00000000ffff098c */ /* 0x0007e2000a800008 */
[----:B------:R-:W-:Y:S05]  /*25f0*/  BRA `(.L_x_27) ;  /* 0x0000000000147947 */ /* 0x000fea0003800000 */
.L_x_26:
[----:B------:R-:W-:Y:S02]  /*2600*/  MOV R2, 0x2620 ;  /* 0x0000262000027802 */ /* 0x000fe40000000f00 */
[----:B------:R-:W-:Y:S05]  /*2610*/  CALL.REL.NOINC `($__internal_0_$__cuda_sm10x_tcgen05_guardrail_trap_col_being_dealloced_not_returned_by_alloc) ;  /* 0x0000007800c47944 */ /* 0x000fea0003c00000 */
[----:B------:R-:W-:Y:S05]  /*2620*/  BRA `(.L_x_27) ;  /* 0x0000000000087947 */ /* 0x000fea0003800000 */
.L_x_25:
[----:B------:R-:W-:Y:S02]  /*2630*/  MOV R2, 0x2650 ;  /* 0x0000265000027802 */ /* 0x000fe40000000f00 */
[----:B------:R-:W-:Y:S05]  /*2640*/  CALL.REL.NOINC `($__internal_2_$__cuda_sm10x_tcgen05_guardrail_trap_unallocated_columns_being_dealloced) ;  /* 0x0000007800d07944 */ /* 0x000fea0003c00000 */
.L_x_27:
[----:B------:R-:W-:Y:S01]  /*2650*/  NOP ;  /* 0x0000000000007918 */ /* 0x000fe20000000000 */
[----:B------:R-:W-:Y:S05]  /*2660*/  BRA `(.L_x_5) ;  /* 0x00000010001c7947 */ /* 0x000fea0003800000 */
.L_x_4:
[----:B------:R-:W-:-:S09]  /*2670*/  UISETP.NE.AND UP0, UPT, UR63, 0xe, UPT ;  /* 0x0000000e3f00788c */ /* 0x000fd2000bf05270 */
[----:B------:R-:W-:Y:S05]  /*2680*/  BRA.U !UP0, `(.L_x_28) ;  /* 0x0000000108147547 */ /* 0x000fea000b800000 */
[----:B------:R-:W-:-:S09]  /*2690*/  UISETP.NE.AND UP0, UPT, UR63, 0xf, UPT ;  /* 0x0000000f3f00788c */ /* 0x000fd2000bf05270 */
[----:B------:R-:W-:Y:S05]  /*26a0*/  BRA.U UP0, `(.L_x_5) ;  /* 0x00000011000c7547 */ /* 0x000fea000b800000 */
[----:B------:R-:W-:-:S08]  /*26b0*/  NOP ;  /* 0x0000000000007918 */ /* 0x000fd00000000000 */
[----:B------:R-:W1:-:S00]  /*26c0*/  USETMAXREG.DEALLOC.CTAPOOL 0x30 ;  /* 0x00000030000079c8 */ /* 0x000e4000080e0500 */
[----:B-1----:R-:W-:Y:S05]  /*26d0*/  BRA `(.L_x_3) ;  /* 0x00000058008c7947 */ /* 0x002fea0003800000 */
.L_x_28:
[----:B------:R-:W-:-:S08]  /*26e0*/  NOP ;  /* 0x0000000000007918 */ /* 0x000fd00000000000 */
[----:B------:R-:W1:-:S00]  /*26f0*/  USETMAXREG.DEALLOC.CTAPOOL 0x30 ;  /* 0x00000030000079c8 */ /* 0x000e4000080e0500 */
[----:B------:R-:W2:Y:S01]  /*2700*/  LDCU UR4, c[0x0][0x610] ;  /* 0x0000c200ff0477ac */ /* 0x000ea20008000800 */
[----:B------:R-:W3:Y:S01]  /*2710*/  LDCU.U8 UR8, c[0x0][0x614] ;  /* 0x0000c280ff0877ac */ /* 0x000ee20008000000 */
[----:B------:R-:W4:Y:S01]  /*2720*/  LDCU.U8 UR6, c[0x0][0x615] ;  /* 0x0000c2a0ff0677ac */ /* 0x000f220008000000 */
[----:B------:R-:W5:Y:S01]  /*2730*/  LDCU UR9, c[0x0][0x38c] ;  /* 0x00007180ff0977ac */ /* 0x000f620008000800 */
[----:B------:R-:W1:Y:S01]  /*2740*/  LDCU UR7, c[0x0][0x61c] ;  /* 0x0000c380ff0777ac */ /* 0x000e620008000800 */
[----:B--2---:R-:W-:Y:S01]  /*2750*/  UIMAD.WIDE.U32 UR4, UR58, UR4, URZ ;  /* 0x000000043a0472a5 */ /* 0x004fe2000f8e00ff */
[----:B------:R-:W2:Y:S03]  /*2760*/  LDCU UR10, c[0x0][0x624] ;  /* 0x0000c480ff0a77ac */ /* 0x000ea60008000800 */
[----:B------:R-:W-:Y:S01]  /*2770*/  UIADD3 UR4, UPT, UPT, UR58, -UR5, URZ ;  /* 0x800000053a047290 */ /* 0x000fe2000fffe0ff */
[----:B------:R-:W2:Y:S03]  /*2780*/  LDCU.U8 UR11, c[0x0][0x620] ;  /* 0x0000c400ff0b77ac */ /* 0x000ea60008000000 */
[----:B---3--:R-:W-:-:S02]  /*2790*/  USHF.R.U32.HI UR4, URZ, UR8, UR4 ;  /* 0x00000008ff047299 */ /* 0x008fc40008011604 */
[----:B-----5:R-:W-:Y:S02]  /*27a0*/  UIADD3 UR8, UPT, UPT, UR9, -0x1, URZ ;  /* 0xffffffff09087890 */ /* 0x020fe4000fffe0ff */
[----:B------:R-:W-:Y:S02]  /*27b0*/  UIADD3 UR4, UPT, UPT, UR5, UR4, URZ ;  /* 0x0000000405047290 */ /* 0x000fe4000fffe0ff */
[----:B------:R-:W-:Y:S02]  /*27c0*/  UISETP.GT.AND UP1, UPT, UR9, URZ, UPT ;  /* 0x000000ff0900728c */ /* 0x000fe4000bf24270 */
[----:B----4-:R-:W-:Y:S02]  /*27d0*/  USHF.R.U32.HI UR36, URZ, UR6, UR4 ;  /* 0x00000006ff247299 */ /* 0x010fe40008011604 */
[----:B------:R-:W-:Y:S02]  /*27e0*/  UIADD3 UR6, UPT, UPT, -UR9, URZ, URZ ;  /* 0x000000ff09067290 */ /* 0x000fe4000fffe1ff */
[----:B-1----:R-:W-:-:S02]  /*27f0*/  UIMAD.WIDE.U32 UR4, UR36, UR7, URZ ;  /* 0x00000007240472a5 */ /* 0x002fc4000f8e00ff */
[----:B------:R-:W-:Y:S02]  /*2800*/  USHF.R.S32.HI UR6, URZ, 0x1f, UR6 ;  /* 0x0000001fff067899 */ /* 0x000fe40008011406 */
[----:B------:R-:W-:Y:S02]  /*2810*/  USHF.R.S32.HI UR7, URZ, 0x1f, UR8 ;  /* 0x0000001fff077899 */ /* 0x000fe40008011408 */
[----:B------:R-:W-:Y:S02]  /*2820*/  ULEA.HI UR6, UR6, -UR9, URZ, 0x7 ;  /* 0x8000000906067291 */ /* 0x000fe4000f8f38ff */
[----:B--2---:R-:W-:Y:S02]  /*2830*/  UISETP.GE.AND UP0, UPT, UR58, UR10, UPT ;  /* 0x0000000a3a00728c */ /* 0x004fe4000bf06270 */
[----:B------:R-:W-:Y:S02]  /*2840*/  UIADD3 UR4, UPT, UPT, UR36, -UR5, URZ ;  /* 0x8000000524047290 */ /* 0x000fe4000fffe0ff */
[----:B------:R-:W-:-:S02]  /*2850*/  ULEA.HI UR7, UR7, UR8, URZ, 0x7 ;  /* 0x0000000807077291 */ /* 0x000fc4000f8f38ff */
[----:B------:R-:W-:Y:S02]  /*2860*/  USHF.R.S32.HI UR6, URZ, 0x7, UR6 ;  /* 0x00000007ff067899 */ /* 0x000fe40008011406 */
[----:B------:R-:W-:Y:S02]  /*2870*/  USHF.R.U32.HI UR4, URZ, UR11, UR4 ;  /* 0x0000000bff047299 */ /* 0x000fe40008011604 */
[----:B------:R-:W-:Y:S02]  /*2880*/  ULEA.HI.SX32 UR40, UR7, 0x1, 0x19 ;  /* 0x0000000107287891 */ /* 0x000fe4000f8fcaff */
[----:B------:R-:W-:Y:S02]  /*2890*/  UIADD3 UR6, UPT, UPT, -UR6, URZ, URZ ;  /* 0x000000ff06067290 */ /* 0x000fe4000fffe1ff */
[----:B------:R-:W-:Y:S01]  /*28a0*/  UIADD3 UR5, UPT, UPT, UR5, UR4, URZ ;  /* 0x0000000405057290 */ /* 0x000fe2000fffe0ff */
[----:B------:R-:W-:Y:S02]  /*28b0*/  UMOV UR31, 0x1 ;  /* 0x00000001001f7882 */ /* 0x000fe40000000000 */
[----:B------:R-:W-:Y:S01]  /*28c0*/  UMOV UR4, URZ ;  /* 0x000000ff00047c82 */ /* 0x000fe20008000000 */
[----:B------:R-:W-:Y:S01]  /*28d0*/  UMOV UR10, 0x1 ;  /* 0x00000001000a7882 */ /* 0x000fe20000000000 */
[----:B------:R-:W-:Y:S01]  /*28e0*/  @!UP1 UMOV UR40, UR6 ;  /* 0x0000000600289c82 */ /* 0x000fe20008000000 */
[----:B------:R-:W-:Y:S06]  /*28f0*/  BRA.U UP0, `(.L_x_29) ;  /* 0x0000000900807547 */ /* 0x000fec000b800000 */
[----:B------:R-:W1:Y:S01]  /*2900*/  LDCU.U8 UR4, c[0x0][0x621] ;  /* 0x0000c420ff0477ac */ /* 0x000e620008000000 */
[----:B------:R-:W2:Y:S01]  /*2910*/  S2UR UR7, SR_CgaCtaId ;  /* 0x00000000000779c3 */ /* 0x000ea20000008800 */
[----:B------:R-:W3:Y:S01]  /*2920*/  LDCU UR8, c[0x0][0x618] ;  /* 0x0000c300ff0877ac */ /* 0x000ee20008000800 */
[----:B------:R-:W4:Y:S01]  /*2930*/  LDCU UR6, c[0x0][0x60c] ;  /* 0x0000c180ff0677ac */ /* 0x000f220008000800 */
[----:B------:R-:W-:Y:S02]  /*2940*/  UIADD3 UR22, UPT, UPT, UR40, -0x1, URZ ;  /* 0xffffffff28167890 */ /* 0x000fe4000fffe0ff */
[----:B------:R-:W-:Y:S01]  /*2950*/  UIADD3 UR11, UPT, UPT, -UR36, URZ, URZ ;  /* 0x000000ff240b7290 */ /* 0x000fe2000fffe1ff */
[----:B------:R-:W-:Y:S01]  /*2960*/  UMOV UR9, 0x400 ;  /* 0x0000040000097882 */ /* 0x000fe20000000000 */
[----:B------:R-:W5:Y:S01]  /*2970*/  LDCU UR41, c[0x0][0x370] ;  /* 0x00006e00ff2977ac */ /* 0x000f620008000800 */
[----:B-1----:R-:W-:Y:S02]  /*2980*/  USHF.R.U32.HI UR37, URZ, UR4, UR5 ;  /* 0x00000004ff257299 */ /* 0x002fe40008011605 */
[----:B------:R-:W-:-:S02]  /*2990*/  UIADD3 UR23, UPT, UPT, UR40, 0x1fffffe, URZ ;  /* 0x01fffffe28177890 */ /* 0x000fc4000fffe0ff */
[----:B------:R-:W-:Y:S01]  /*29a0*/  UIADD3 UR4, UPT, UPT, -UR37, URZ, URZ ;  /* 0x000000ff25047290 */ /* 0x000fe2000fffe1ff */
[----:B------:R-:W1:Y:S03]  /*29b0*/  LDCU.64 UR38, c[0x0][0x348] ;  /* 0x00006900ff2677ac */ /* 0x000e660008000a00 */
[----:B---3--:R-:W-:Y:S02]  /*29c0*/  UIMAD UR36, UR8, UR4, UR36 ;  /* 0x00000004082472a4 */ /* 0x008fe4000f8e0224 */
[----:B----4-:R-:W-:Y:S02]  /*29d0*/  UIMAD UR11, UR6, UR11, UR58 ;  /* 0x0000000b060b72a4 */ /* 0x010fe4000f8e023a */
[----:B------:R-:W-:Y:S02]  /*29e0*/  USHF.L.U32 UR35, UR22, 0x7, URZ ;  /* 0x0000000716237899 */ /* 0x000fe400080006ff */
[----:B--2---:R-:W-:Y:S01]  /*29f0*/  ULEA UR9, UR7, UR9, 0x18 ;  /* 0x0000000907097291 */ /* 0x004fe2000f8ec0ff */
[----:B------:R-:W-:Y:S01]  /*2a00*/  UMOV UR4, URZ ;  /* 0x000000ff00047c82 */ /* 0x000fe20008000000 */
[----:B------:R-:W-:Y:S01]  /*2a10*/  UMOV UR10, 0x1 ;  /* 0x00000001000a7882 */ /* 0x000fe20000000000 */
[----:B------:R-:W-:Y:S01]  /*2a20*/  UMOV UR30, UR58 ;  /* 0x0000003a001e7c82 */ /* 0x000fe20008000000 */
[----:B-----5:R-:W-:-:S08]  /*2a30*/  UMOV UR31, 0x1 ;  /* 0x00000001001f7882 */ /* 0x020fd00000000000 */
.L_x_37:
[----:B------:R-:W-:Y:S02]  /*2a40*/  USHF.L.U32 UR6, UR10, 0x1f, URZ ;  /* 0x0000001f0a067899 */ /* 0x000fe400080006ff */
[----:B------:R-:W-:-:S04]  /*2a50*/  ULEA UR5, UR4, UR9, 0x3 ;  /* 0x0000000904057291 */ /* 0x000fc8000f8e18ff */
[----:B------:R-:W-:-:S05]  /*2a60*/  MOV R0, UR6 ;  /* 0x0000000600007c02 */ /* 0x000fca0008000f00 */
[----:B------:R-:W2:Y:S02]  /*2a70*/  SYNCS.PHASECHK.TRANS64.TRYWAIT P0, [UR5+0x70], R0 ;  /* 0x00007000ff0075a7 */ /* 0x000ea40008001105 */
[----:B--2---:R-:W-:Y:S05]  /*2a80*/  @!P0 BRA `(.L_x_30) ;  /* 0x0000006c00ac8947 */ /* 0x004fea0003800000 */
.L_x_82:
[----:B------:R-:W-:Y:S01]  /*2a90*/  ELECT P0, URZ, PT ;  /* 0x0000000000ff782f */ /* 0x000fe20003800000 */
[----:B------:R-:W-:Y:S02]  /*2aa0*/  ULEA UR32, UR4, UR9, 0xe ;  /* 0x0000000904207291 */ /* 0x000fe4000f8e70ff */
[----:B-1----:R-:W-:Y:S02]  /*2ab0*/  UIADD3 UR6, UP0, UPT, UR38, 0x100, URZ ;  /* 0x0000010026067890 */ /* 0x002fe4000ff1e0ff */
[----:B------:R-:W-:Y:S02]  /*2ac0*/  USHF.L.U32 UR8, UR31, 0x1f, URZ ;  /* 0x0000001f1f087899 */ /* 0x000fe400080006ff */
[----:B------:R-:W-:Y:S02]  /*2ad0*/  UIADD3 UR32, UPT, UPT, UR32, 0x8800, URZ ;  /* 0x0000880020207890 */ /* 0x000fe4000fffe0ff */
[----:B------:R-:W-:Y:S02]  /*2ae0*/  UIADD3 UR33, UPT, UPT, UR5, 0x10, URZ ;  /* 0x0000001005217890 */ /* 0x000fe4000fffe0ff */
[----:B------:R-:W-:-:S02]  /*2af0*/  UIADD3.X UR7, UPT, UPT, URZ, UR39, URZ, UP0, !UPT ;  /* 0x00000027ff077290 */ /* 0x000fc400087fe4ff */
[----:B--2---:R-:W-:Y:S01]  /*2b00*/  @P0 IMAD.MOV.U32 R0, RZ, RZ, 0x4000 ;  /* 0x00004000ff000424 */ /* 0x004fe200078e00ff */
[----:B------:R-:W-:Y:S01]  /*2b10*/  UMOV UR34, URZ ;  /* 0x000000ff00227c82 */ /* 0x000fe20008000000 */
[----:B------:R-:W-:Y:S02]  /*2b20*/  UIADD3 UR16, UP0, UPT, UR38, 0x80, URZ ;  /* 0x0000008026107890 */ /* 0x000fe4000ff1e0ff */
[----:B------:R1:W-:Y:S01]  /*2b30*/  @P0 SYNCS.ARRIVE.TRANS64 RZ, [UR5+0x10], R0 ;  /* 0x00001000ffff09a7 */ /* 0x0003e20008000005 */
[----:B------:R-:W-:Y:S02]  /*2b40*/  UIADD3 UR4, UPT, UPT, UR4, 0x1, URZ ;  /* 0x0000000104047890 */ /* 0x000fe4000fffe0ff */
[----:B------:R2:W-:Y:S01]  /*2b50*/  UTMALDG.4D [UR32], [UR6], desc[URZ] ;  /* 0x0000ff20060075b4 */ /* 0x0005e20008019000 */
[----:B-1----:R-:W-:-:S04]  /*2b60*/  MOV R0, UR8 ;  /* 0x0000000800007c02 */ /* 0x002fc80008000f00 */
[----:B------:R-:W1:Y:S02]  /*2b70*/  SYNCS.PHASECHK.TRANS64.TRYWAIT P0, [UR9+0x8], R0 ;  /* 0x00000800ff0075a7 */ /* 0x000e640008001109 */
[----:B-12---:R-:W-:Y:S05]  /*2b80*/  @!P0 BRA `(.L_x_31) ;  /* 0x0000006c008c8947 */ /* 0x006fea0003800000 */
.L_x_84:
[----:B------:R-:W-:Y:S01]  /*2b90*/  ELECT P0, URZ, PT ;  /* 0x0000000000ff782f */ /* 0x000fe20003800000 */
[----:B------:R-:W-:Y:S02]  /*2ba0*/  UISETP.NE.AND UP1, UPT, UR4, 0xc, UPT ;  /* 0x0000000c0400788c */ /* 0x000fe4000bf25270 */
[----:B------:R-:W-:Y:S02]  /*2bb0*/  USHF.L.U32 UR11, UR11, 0x7, URZ ;  /* 0x000000070b0b7899 */ /* 0x000fe400080006ff */
[----:B------:R-:W-:Y:S02]  /*2bc0*/  USEL UR5, URZ, 0x1, UP1 ;  /* 0x00000001ff057887 */ /* 0x000fe40008800000 */
[----:B------:R-:W-:Y:S02]  /*2bd0*/  USEL UR14, UR4, URZ, UP1 ;  /* 0x000000ff040e7287 */ /* 0x000fe40008800000 */
[----:B------:R-:W-:Y:S02]  /*2be0*/  ULOP3.LUT UR15, UR10, UR5, URZ, 0x3c, !UPT ;  /* 0x000000050a0f7292 */ /* 0x000fe4000f8e3cff */
[----:B------:R-:W-:-:S02]  /*2bf0*/  UIADD3 UR8, UPT, UPT, UR9, 0x4800, URZ ;  /* 0x0000480009087890 */ /* 0x000fc4000fffe0ff */
[----:B-1----:R-:W-:Y:S01]  /*2c00*/  @P0 IMAD.MOV.U32 R0, RZ, RZ, 0x4000 ;  /* 0x00004000ff000424 */ /* 0x002fe200078e00ff */
[----:B------:R-:W-:Y:S02]  /*2c10*/  USHF.L.U32 UR7, UR15, 0x1f, URZ ;  /* 0x0000001f0f077899 */ /* 0x000fe400080006ff */
[----:B------:R-:W-:Y:S01]  /*2c20*/  UIADD3.X UR5, UPT, UPT, URZ, UR39, URZ, UP0, !UPT ;  /* 0x00000027ff057290 */ /* 0x000fe200087fe4ff */
[----:B------:R1:W-:Y:S01]  /*2c30*/  @P0 SYNCS.ARRIVE.TRANS64 RZ, [UR9], R0 ;  /* 0x00000000ffff09a7 */ /* 0x0003e20008000009 */
[----:B------:R-:W-:Y:S01]  /*2c40*/  ULEA UR6, UR14, UR9, 0x3 ;  /* 0x000000090e067291 */ /* 0x000fe2000f8e18ff */
[----:B------:R-:W-:Y:S01]  /*2c50*/  UMOV UR10, URZ ;  /* 0x000000ff000a7c82 */ /* 0x000fe20008000000 */
[----:B------:R-:W-:Y:S01]  /*2c60*/  UMOV UR12, UR36 ;  /* 0x00000024000c7c82 */ /* 0x000fe20008000000 */
[----:B------:R-:W-:Y:S01]  /*2c70*/  UMOV UR13, UR37 ;  /* 0x00000025000d7c82 */ /* 0x000fe20008000000 */
[----:B------:R-:W-:-:S03]  /*2c80*/  UMOV UR4, UR16 ;  /* 0x0000001000047c82 */ /* 0x000fc60008000000 */
[----:B------:R2:W-:Y:S01]  /*2c90*/  UTMALDG.4D [UR8], [UR4], desc[URZ] ;  /* 0x0000ff08040075b4 */ /* 0x0005e20008019000 */
[----:B-1----:R-:W-:-:S04]  /*2ca0*/  MOV R0, UR7 ;  /* 0x0000000700007c02 */ /* 0x002fc80008000f00 */
[----:B------:R-:W1:Y:S02]  /*2cb0*/  SYNCS.PHASECHK.TRANS64.TRYWAIT P0, [UR6+0x70], R0 ;  /* 0x00007000ff0075a7 */ /* 0x000e640008001106 */
[----:B-12---:R-:W-:Y:S05]  /*2cc0*/  @!P0 BRA `(.L_x_32) ;  /* 0x0000006c005c8947 */ /* 0x006fea0003800000 */
.L_x_86:
[----:B------:R-:W-:Y:S01]  /*2cd0*/  ELECT P0, URZ, PT ;  /* 0x0000000000ff782f */ /* 0x000fe20003800000 */
[----:B------:R-:W-:Y:S02]  /*2ce0*/  ULEA UR16, UR14, UR9, 0xe ;  /* 0x000000090e107291 */ /* 0x000fe4000f8e70ff */
[----:B------:R-:W-:Y:S02]  /*2cf0*/  UIADD3 UR4, UP0, UPT, UR38, 0x180, URZ ;  /* 0x0000018026047890 */ /* 0x000fe4000ff1e0ff */
[----:B------:R-:W-:Y:S02]  /*2d00*/  UIADD3 UR16, UPT, UPT, UR16, 0x8800, URZ ;  /* 0x0000880010107890 */ /* 0x000fe4000fffe0ff */
[----:B------:R-:W-:Y:S02]  /*2d10*/  UIADD3 UR17, UPT, UPT, UR6, 0x10, URZ ;  /* 0x0000001006117890 */ /* 0x000fe4000fffe0ff */
[----:B------:R-:W-:Y:S01]  /*2d20*/  UIADD3.X UR5, UPT, UPT, URZ, UR39, URZ, UP0, !UPT ;  /* 0x00000027ff057290 */ /* 0x000fe200087fe4ff */
[----:B------:R-:W-:-:S03]  /*2d30*/  UMOV UR18, URZ ;  /* 0x000000ff00127c82 */ /* 0x000fc60008000000 */
[----:B-1----:R-:W-:Y:S01]  /*2d40*/  @P0 MOV R0, 0x4000 ;  /* 0x0000400000000802 */ /* 0x002fe20000000f00 */
[----:B------:R-:W-:Y:S01]  /*2d50*/  UMOV UR19, UR35 ;  /* 0x0000002300137c82 */ /* 0x000fe20008000000 */
[----:B------:R-:W-:Y:S01]  /*2d60*/  UMOV UR20, UR36 ;  /* 0x0000002400147c82 */ /* 0x000fe20008000000 */
[----:B------:R-:W-:Y:S01]  /*2d70*/  UMOV UR21, UR37 ;  /* 0x0000002500157c82 */ /* 0x000fe20008000000 */
[----:B------:R1:W-:Y:S01]  /*2d80*/  @P0 SYNCS.ARRIVE.TRANS64 RZ, [UR6+0x10], R0 ;  /* 0x00001000ffff09a7 */ /* 0x0003e20008000006 */
[----:B------:R-:W-:Y:S01]  /*2d90*/  UIADD3 UR6, UPT, UPT, UR14, 0x1, URZ ;  /* 0x000000010e067890 */ /* 0x000fe2000fffe0ff */
[----:B------:R2:W-:Y:S01]  /*2da0*/  UTMALDG.4D [UR16], [UR4], desc[URZ] ;  /* 0x0000ff10040075b4 */ /* 0x0005e20008019000 */
[----:B------:R-:W-:Y:S02]  /*2db0*/  ULOP3.LUT UR31, UR31, 0x1, URZ, 0x3c, !UPT ;  /* 0x000000011f1f7892 */ /* 0x000fe4000f8e3cff */
[----:B------:R-:W-:-:S04]  /*2dc0*/  UISETP.NE.AND UP0, UPT, UR6, 0xc, UPT ;  /* 0x0000000c0600788c */ /* 0x000fc8000bf05270 */
[----:B------:R-:W-:-:S04]  /*2dd0*/  USEL UR10, URZ, 0x1, UP0 ;  /* 0x00000001ff0a7887 */ /* 0x000fc80008000000 */
[----:B------:R-:W-:Y:S02]  /*2de0*/  ULOP3.LUT UR10, UR15, UR10, URZ, 0x3c, !UPT ;  /* 0x0000000a0f0a7292 */ /* 0x000fe4000f8e3cff */
[----:B--2---:R-:W-:Y:S02]  /*2df0*/  USEL UR4, UR6, URZ, UP0 ;  /* 0x000000ff06047287 */ /* 0x004fe40008000000 */
[----:B------:R-:W-:-:S09]  /*2e00*/  UISETP.GE.AND UP0, UPT, UR40, 0x2, UPT ;  /* 0x000000022800788c */ /* 0x000fd2000bf06270 */
[----:B-1----:R-:W-:Y:S05]  /*2e10*/  BRA.U !UP0, `(.L_x_33) ;  /* 0x0000000108cc7547 */ /* 0x002fea000b800000 */
[----:B------:R-:W-:Y:S01]  /*2e20*/  HFMA2 R2, -RZ, RZ, 0, 2 ;  /* 0x00004000ff027431 */ /* 0x000fe200000001ff */
[----:B------:R-:W-:Y:S02]  /*2e30*/  UIADD3 UR14, UP1, UPT, UR38, 0x100, URZ ;  /* 0x00000100260e7890 */ /* 0x000fe4000ff3e0ff */
[----:B------:R-:W-:Y:S02]  /*2e40*/  UIADD3 UR12, UP0, UPT, UR38, 0x180, URZ ;  /* 0x00000180260c7890 */ /* 0x000fe4000ff1e0ff */
[----:B------:R-:W-:Y:S02]  /*2e50*/  UIADD3.X UR15, UPT, UPT, URZ, UR39, URZ, UP1, !UPT ;  /* 0x00000027ff0f7290 */ /* 0x000fe40008ffe4ff */
[----:B------:R-:W-:Y:S01]  /*2e60*/  UIADD3.X UR13, UPT, UPT, URZ, UR39, URZ, UP0, !UPT ;  /* 0x00000027ff0d7290 */ /* 0x000fe200087fe4ff */
[----:B------:R-:W-:Y:S01]  /*2e70*/  UMOV UR8, URZ ;  /* 0x000000ff00087c82 */ /* 0x000fe20008000000 */
[----:B------:R-:W-:Y:S01]  /*2e80*/  UMOV UR26, URZ ;  /* 0x000000ff001a7c82 */ /* 0x000fe20008000000 */
[----:B------:R-:W-:-:S09]  /*2e90*/  UMOV UR18, URZ ;  /* 0x000000ff00127c82 */ /* 0x000fd20008000000 */
.L_x_36:
[----:B------:R-:W-:Y:S02]  /*2ea0*/  USHF.L.U32 UR6, UR10, 0x1f, URZ ;  /* 0x0000001f0a067899 */ /* 0x000fe400080006ff */
[----:B------:R-:W-:Y:S02]  /*2eb0*/  ULEA UR5, UR4, UR9, 0x3 ;  /* 0x0000000904057291 */ /* 0x000fe4000f8e18ff */
[----:B------:R-:W-:Y:S02]  /*2ec0*/  UIADD3 UR7, UPT, UPT, UR4, 0x1, URZ ;  /* 0x0000000104077890 */ /* 0x000fe4000fffe0ff */
[----:B-1----:R-:W-:Y:S01]  /*2ed0*/  MOV R0, UR6 ;  /* 0x0000000600007c02 */ /* 0x002fe20008000f00 */
[----:B------:R-:W-:Y:S02]  /*2ee0*/  UIADD3 UR27, UPT, UPT, UR23, -UR8, URZ ;  /* 0x80000008171b7290 */ /* 0x000fe4000fffe0ff */
[----:B------:R-:W-:Y:S02]  /*2ef0*/  ULEA UR24, UR4, UR9, 0xe ;  /* 0x0000000904187291 */ /* 0x000fe4000f8e70ff */
[----:B------:R-:W1:Y:S01]  /*2f00*/  SYNCS.PHASECHK.TRANS64.TRYWAIT P0, [UR5+0x70], R0 ;  /* 0x00007000ff0075a7 */ /* 0x000e620008001105 */
[----:B------:R-:W-:Y:S01]  /*2f10*/  UISETP.NE.AND UP0, UPT, UR7, 0xc, UPT ;  /* 0x0000000c0700788c */ /* 0x000fe2000bf05270 */
[----:B-12---:R-:W-:Y:S10]  /*2f20*/  @!P0 BRA `(.L_x_34) ;  /* 0x0000006800e48947 */ /* 0x006ff40003800000 */
.L_x_88:
[----:B------:R-:W-:Y:S01]  /*2f30*/  ELECT P0, URZ, PT ;  /* 0x0000000000ff782f */ /* 0x000fe20003800000 */
[----:B------:R-:W-:Y:S02]  /*2f40*/  USEL UR4, URZ, 0x1, UP0 ;  /* 0x00000001ff047887 */ /* 0x000fe40008000000 */
[----:B------:R-:W-:Y:S02]  /*2f50*/  USHF.L.U32 UR27, UR27, 0x7, URZ ;  /* 0x000000071b1b7899 */ /* 0x000fe400080006ff */
[----:B------:R-:W-:Y:S02]  /*2f60*/  ULOP3.LUT UR10, UR10, UR4, URZ, 0x3c, !UPT ;  /* 0x000000040a0a7292 */ /* 0x000fe4000f8e3cff */
[----:B------:R-:W-:Y:S02]  /*2f70*/  USEL UR4, UR7, URZ, UP0 ;  /* 0x000000ff07047287 */ /* 0x000fe40008000000 */
[----:B------:R-:W-:Y:S02]  /*2f80*/  UIADD3 UR24, UPT, UPT, UR24, 0x8800, URZ ;  /* 0x0000880018187890 */ /* 0x000fe4000fffe0ff */
[----:B------:R-:W-:-:S02]  /*2f90*/  UIADD3 UR25, UPT, UPT, UR5, 0x10, URZ ;  /* 0x0000001005197890 */ /* 0x000fc4000fffe0ff */
[----:B------:R-:W-:Y:S01]  /*2fa0*/  @P0 IMAD.MOV.U32 R3, RZ, RZ, 0x4000 ;  /* 0x00004000ff030424 */ /* 0x000fe200078e00ff */
[----:B------:R-:W-:Y:S02]  /*2fb0*/  USHF.L.U32 UR7, UR10, 0x1f, URZ ;  /* 0x0000001f0a077899 */ /* 0x000fe400080006ff */
[----:B------:R-:W-:Y:S01]  /*2fc0*/  ULEA UR6, UR4, UR9, 0x3 ;  /* 0x0000000904067291 */ /* 0x000fe2000f8e18ff */
[----:B------:R2:W-:Y:S01]  /*2fd0*/  @P0 SYNCS.ARRIVE.TRANS64 RZ, [UR5+0x10], R3 ;  /* 0x00001003ffff09a7 */ /* 0x0005e20008000005 */
[----:B------:R-:W-:Y:S01]  /*2fe0*/  UMOV UR28, UR36 ;  /* 0x00000024001c7c82 */ /* 0x000fe20008000000 */
[----:B------:R-:W-:Y:S01]  /*2ff0*/  UMOV UR29, UR37 ;  /* 0x00000025001d7c82 */ /* 0x000fe20008000000 */
[----:B-1----:R-:W-:Y:S01]  /*3000*/  MOV R0, UR7 ;  /* 0x0000000700007c02 */ /* 0x002fe20008000f00 */
[----:B------:R2:W-:Y:S04]  /*3010*/  UTMALDG.4D [UR24], [UR14], desc[URZ] ;  /* 0x0000ff180e0075b4 */ /* 0x0005e80008019000 */
[----:B------:R-:W1:Y:S02]  /*3020*/  SYNCS.PHASECHK.TRANS64.TRYWAIT P0, [UR6+0x70], R0 ;  /* 0x00007000ff0075a7 */ /* 0x000e640008001106 */
[----:B-12---:R-:W-:Y:S05]  /*3030*/  @!P0 BRA `(.L_x_35) ;  /* 0x0000006800c08947 */ /* 0x006fea0003800000 */
.L_x_90:
[----:B------:R-:W-:Y:S01]  /*3040*/  ELECT P0, URZ, PT ;  /* 0x0000000000ff782f */ /* 0x000fe20003800000 */
[----:B------:R-:W-:Y:S02]  /*3050*/  ULEA UR16, UR4, UR9, 0xe ;  /* 0x0000000904107291 */ /* 0x000fe4000f8e70ff */
[----:B------:R-:W-:Y:S02]  /*3060*/  UIADD3 UR17, UPT, UPT, UR6, 0x10, URZ ;  /* 0x0000001006117890 */ /* 0x000fe4000fffe0ff */
[----:B------:R-:W-:Y:S01]  /*3070*/  UIADD3 UR16, UPT, UPT, UR16, 0x8800, URZ ;  /* 0x0000880010107890 */ /* 0x000fe2000fffe0ff */
[----:B------:R-:W-:Y:S01]  /*3080*/  UMOV UR19, UR27 ;  /* 0x0000001b00137c82 */ /* 0x000fe20008000000 */
[----:B------:R-:W-:Y:S01]  /*3090*/  UMOV UR20, UR36 ;  /* 0x0000002400147c82 */ /* 0x000fe20008000000 */
[----:B------:R-:W-:Y:S01]  /*30a0*/  UMOV UR21, UR37 ;  /* 0x0000002500157c82 */ /* 0x000fe20008000000 */
[----:B------:R-:W-:-:S04]  /*30b0*/  UIADD3 UR4, UPT, UPT, UR4, 0x1, URZ ;  /* 0x0000000104047890 */ /* 0x000fc8000fffe0ff */
[----:B------:R2:W-:Y:S01]  /*30c0*/  @P0 SYNCS.ARRIVE.TRANS64 RZ, [UR6+0x10], R2 ;  /* 0x00001002ffff09a7 */ /* 0x0005e20008000006 */
[----:B------:R-:W-:Y:S01]  /*30d0*/  UIADD3 UR8, UPT, UPT, UR8, 0x1, URZ ;  /* 0x0000000108087890 */ /* 0x000fe2000fffe0ff */
[----:B------:R2:W-:Y:S01]  /*30e0*/  UTMALDG.4D [UR16], [UR12], desc[URZ] ;  /* 0x0000ff100c0075b4 */ /* 0x0005e20008019000 */
[----:B------:R-:W-:-:S04]  /*30f0*/  UISETP.NE.AND UP0, UPT, UR4, 0xc, UPT ;  /* 0x0000000c0400788c */ /* 0x000fc8000bf05270 */
[----:B------:R-:W-:Y:S02]  /*3100*/  USEL UR5, URZ, 0x1, UP0 ;  /* 0x00000001ff057887 */ /* 0x000fe40008000000 */
[----:B------:R-:W-:Y:S02]  /*3110*/  USEL UR4, UR4, URZ, UP0 ;  /* 0x000000ff04047287 */ /* 0x000fe40008000000 */
[----:B------:R-:W-:Y:S02]  /*3120*/  UISETP.NE.AND UP0, UPT, UR8, UR22, UPT ;  /* 0x000000160800728c */ /* 0x000fe4000bf05270 */
[----:B------:R-:W-:-:S07]  /*3130*/  ULOP3.LUT UR10, UR10, UR5, URZ, 0x3c, !UPT ;  /* 0x000000050a0a7292 */ /* 0x000fce000f8e3cff */
[----:B------:R-:W-:Y:S05]  /*3140*/  BRA.U UP0, `(.L_x_36) ;  /* 0xfffffffd00547547 */ /* 0x000fea000b83ffff */
.L_x_33:
[----:B------:R-:W3:Y:S01]  /*3150*/  LDCU UR6, c[0x0][0x610] ;  /* 0x0000c200ff0677ac */ /* 0x000ee20008000800 */
[----:B------:R-:W4:Y:S01]  /*3160*/  LDCU.U8 UR8, c[0x0][0x614] ;  /* 0x0000c280ff0877ac */ /* 0x000f220008000000 */
[----:B------:R-:W-:Y:S01]  /*3170*/  UIADD3 UR30, UPT, UPT, UR41, UR30, URZ ;  /* 0x0000001e291e7290 */ /* 0x000fe2000fffe0ff */
[----:B------:R-:W5:Y:S01]  /*3180*/  LDCU.U8 UR5, c[0x0][0x615] ;  /* 0x0000c2a0ff0577ac */ /* 0x000f620008000000 */
[----:B--2---:R-:W2:Y:S02]  /*3190*/  LDCU.64 UR12, c[0x0][0x618] ;  /* 0x0000c300ff0c77ac */ /* 0x004ea40008000a00 */
[----:B---3--:R-:W-:Y:S01]  /*31a0*/  UIMAD.WIDE.U32 UR6, UR30, UR6, URZ ;  /* 0x000000061e0672a5 */ /* 0x008fe2000f8e00ff */
[----:B------:R-:W3:Y:S01]  /*31b0*/  LDCU.U8 UR14, c[0x0][0x620] ;  /* 0x0000c400ff0e77ac */ /* 0x000ee20008000000 */
[----:B------:R-:W1:Y:S05]  /*31c0*/  LDCU UR11, c[0x0][0x60c] ;  /* 0x0000c180ff0b77ac */ /* 0x000e6a0008000800 */
[----:B------:R-:W-:-:S02]  /*31d0*/  UMOV UR6, UR7 ;  /* 0x0000000700067c82 */ /* 0x000fc40008000000 */
[----:B------:R-:W-:-:S04]  /*31e0*/  UIADD3 UR36, UPT, UPT, UR30, -UR6, URZ ;  /* 0x800000061e247290 */ /* 0x000fc8000fffe0ff */
[----:B----4-:R-:W-:Y:S01]  /*31f0*/  USHF.R.U32.HI UR36, URZ, UR8, UR36 ;  /* 0x00000008ff247299 */ /* 0x010fe20008011624 */
[----:B------:R-:W4:Y:S03]  /*3200*/  LDCU.U8 UR8, c[0x0][0x621] ;  /* 0x0000c420ff0877ac */ /* 0x000f260008000000 */
[----:B------:R-:W-:-:S04]  /*3210*/  UIADD3 UR36, UPT, UPT, UR6, UR36, URZ ;  /* 0x0000002406247290 */ /* 0x000fc8000fffe0ff */
[----:B-----5:R-:W-:-:S04]  /*3220*/  USHF.R.U32.HI UR36, URZ, UR5, UR36 ;  /* 0x00000005ff247299 */ /* 0x020fc80008011624 */
[----:B--2---:R-:W-:-:S07]  /*3230*/  UIMAD.WIDE.U32 UR6, UR36, UR13, URZ ;  /* 0x0000000d240672a5 */ /* 0x004fce000f8e00ff */
[----:B------:R-:W-:Y:S02]  /*3240*/  UMOV UR5, UR7 ;  /* 0x0000000700057c82 */ /* 0x000fe40008000000 */
[----:B------:R-:W-:Y:S02]  /*3250*/  UIADD3 UR6, UPT, UPT, UR36, -UR5, URZ ;  /* 0x8000000524067290 */ /* 0x000fe4000fffe0ff */
[----:B------:R-:W2:Y:S02]  /*3260*/  LDCU UR7, c[0x0][0x624] ;  /* 0x0000c480ff0777ac */ /* 0x000ea40008000800 */
[----:B---3--:R-:W-:-:S04]  /*3270*/  USHF.R.U32.HI UR6, URZ, UR14, UR6 ;  /* 0x0000000eff067299 */ /* 0x008fc80008011606 */
[----:B------:R-:W-:Y:S02]  /*3280*/  UIADD3 UR5, UPT, UPT, UR5, UR6, URZ ;  /* 0x0000000605057290 */ /* 0x000fe4000fffe0ff */
[----:B------:R-:W-:Y:S02]  /*3290*/  UIADD3 UR6, UPT, UPT, -UR36, URZ, URZ ;  /* 0x000000ff24067290 */ /* 0x000fe4000fffe1ff */
[----:B----4-:R-:W-:Y:S02]  /*32a0*/  USHF.R.U32.HI UR37, URZ, UR8, UR5 ;  /* 0x00000008ff257299 */ /* 0x010fe40008011605 */
[----:B-1----:R-:W-:Y:S02]  /*32b0*/  UIMAD UR11, UR11, UR6, UR30 ;  /* 0x000000060b0b72a4 */ /* 0x002fe4000f8e021e */
[----:B------:R-:W-:Y:S02]  /*32c0*/  UIADD3 UR5, UPT, UPT, -UR37, URZ, URZ ;  /* 0x000000ff25057290 */ /* 0x000fe4000fffe1ff */
[----:B--2---:R-:W-:-:S02]  /*32d0*/  UISETP.GE.AND UP0, UPT, UR30, UR7, UPT ;  /* 0x000000071e00728c */ /* 0x004fc4000bf06270 */
[----:B------:R-:W-:-:S07]  /*32e0*/  UIMAD UR36, UR12, UR5, UR36 ;  /* 0x000000050c2472a4 */ /* 0x000fce000f8e0224 */
[----:B------:R-:W-:Y:S05]  /*32f0*/  BRA.U !UP0, `(.L_x_37) ;  /* 0xfffffff508d07547 */ /* 0x000fea000b83ffff */
.L_x_29:
[----:B------:R-:W-:Y:S02]  /*3300*/  UIADD3 UR5, UPT, UPT, UR4, 0x2, URZ ;  /* 0x0000000204057890 */ /* 0x000fe4000fffe0ff */
[----:B------:R-:W-:-:S04]  /*3310*/  UISETP.NE.AND UP0, UPT, UR4, 0xb, UPT ;  /* 0x0000000b0400788c */ /* 0x000fc8000bf05270 */
[----:B------:R-:W-:-:S04]  /*3320*/  USEL UR5, UR5, 0x1, UP0 ;  /* 0x0000000105057887 */ /* 0x000fc80008000000 */
[----:B------:R-:W-:Y:S02]  /*3330*/  UIADD3 UR9, UPT, UPT, UR5, 0x1, URZ ;  /* 0x0000000105097890 */ /* 0x000fe4000fffe0ff */
[----:B------:R-:W-:-:S04]  /*3340*/  UISETP.NE.AND UP1, UPT, UR5, 0xc, UPT ;  /* 0x0000000c0500788c */ /* 0x000fc8000bf25270 */
[----:B------:R-:W-:Y:S02]  /*3350*/  USEL UR9, UR9, 0x1, UP1 ;  /* 0x0000000109097887 */ /* 0x000fe40008800000 */
[----:B------:R-:W-:Y:S02]  /*3360*/  UISETP.EQ.XOR UP1, UPT, UR4, 0xb, !UP1 ;  /* 0x0000000b0400788c */ /* 0x000fe4000cf22a70 */
[----:B------:R-:W-:Y:S02]  /*3370*/  UIADD3 UR5, UPT, UPT, UR9, 0x1, URZ ;  /* 0x0000000109057890 */ /* 0x000fe4000fffe0ff */
[----:B------:R-:W-:Y:S02]  /*3380*/  UISETP.NE.AND UP0, UPT, UR9, 0xc, UPT ;  /* 0x0000000c0900788c */ /* 0x000fe4000bf05270 */
[----:B------:R-:W-:Y:S02]  /*3390*/  UISETP.EQ.XOR UP1, UPT, UR9, 0xc, UP1 ;  /* 0x0000000c0900788c */ /* 0x000fe40008f22a70 */
[----:B------:R-:W-:-:S04]  /*33a0*/  USEL UR5, UR5, 0x1, UP0 ;  /* 0x0000000105057887 */ /* 0x000fc80008000000 */
        /* <DEDUP_REMOVED lines=11> */
[----:B------:R-:W-:Y:S01]  /*3460*/  USEL UR6, UR6, 0x1, UP0 ;  /* 0x0000000106067887 */ /* 0x000fe20008000000 */
[----:B------:R-:W1:Y:S03]  /*3470*/  S2UR UR7, SR_CgaCtaId ;  /* 0x00000000000779c3 */ /* 0x000e660000008800 */
[----:B------:R-:W-:-:S02]  /*3480*/  UIADD3 UR4, UPT, UPT, UR6, 0x1, URZ ;  /* 0x0000000106047890 */ /* 0x000fc4000fffe0ff */
        /* <DEDUP_REMOVED lines=10> */
[----:B------:R-:W-:-:S03]  /*3530*/  USEL UR4, UR6, 0x1, UP0 ;  /* 0x0000000106047887 */ /* 0x000fc60008000000 */
[----:B------:R-:W-:Y:S01]  /*3540*/  UMOV UR6, 0x400 ;  /* 0x0000040000067882 */ /* 0x000fe20000000000 */
[----:B------:R-:W-:Y:S02]  /*3550*/  UIADD3 UR5, UPT, UPT, UR4, 0x1, URZ ;  /* 0x0000000104057890 */ /* 0x000fe4000fffe0ff */
[----:B------:R-:W-:Y:S02]  /*3560*/  UISETP.NE.AND UP0, UPT, UR4, 0xc, UPT ;  /* 0x0000000c0400788c */ /* 0x000fe4000bf05270 */
[----:B------:R-:W-:Y:S02]  /*3570*/  UISETP.EQ.XOR UP1, UPT, UR4, 0xc, UP1 ;  /* 0x0000000c0400788c */ /* 0x000fe40008f22a70 */
[----:B------:R-:W-:Y:S02]  /*3580*/  USEL UR5, UR5, 0x1, UP0 ;  /* 0x0000000105057887 */ /* 0x000fe40008000000 */
[----:B-1----:R-:W-:Y:S02]  /*3590*/  ULEA UR6, UR7, UR6, 0x18 ;  /* 0x0000000607067291 */ /* 0x002fe4000f8ec0ff */
[----:B------:R-:W-:-:S02]  /*35a0*/  UISETP.EQ.XOR UP1, UPT, UR5, 0xc, UP1 ;  /* 0x0000000c0500788c */ /* 0x000fc40008f22a70 */
[----:B------:R-:W-:Y:S02]  /*35b0*/  UISETP.NE.AND UP0, UPT, UR5, 0xc, UPT ;  /* 0x0000000c0500788c */ /* 0x000fe4000bf05270 */
[----:B------:R-:W-:Y:S02]  /*35c0*/  USEL UR4, URZ, 0x1, !UP1 ;  /* 0x00000001ff047887 */ /* 0x000fe4000c800000 */
[----:B------:R-:W-:Y:S02]  /*35d0*/  USEL UR5, UR5, URZ, UP0 ;  /* 0x000000ff05057287 */ /* 0x000fe40008000000 */
[----:B------:R-:W-:Y:S02]  /*35e0*/  ULOP3.LUT UR4, UR10, UR4, URZ, 0x3c, !UPT ;  /* 0x000000040a047292 */ /* 0x000fe4000f8e3cff */
[----:B------:R-:W-:Y:S02]  /*35f0*/  ULEA UR5, UR5, UR6, 0x3 ;  /* 0x0000000605057291 */ /* 0x000fe4000f8e18ff */
[----:B------:R-:W-:-:S06]  /*3600*/  USHF.L.U32 UR4, UR4, 0x1f, URZ ;  /* 0x0000001f04047899 */ /* 0x000fcc00080006ff */
[----:B------:R-:W-:-:S04]  /*3610*/  MOV R0, UR4 ;  /* 0x0000000400007c02 */ /* 0x000fc80008000f00 */
[----:B------:R-:W1:Y:S02]  /*3620*/  SYNCS.PHASECHK.TRANS64.TRYWAIT P0, [UR5+0x70], R0 ;  /* 0x00007000ff0075a7 */ /* 0x000e640008001105 */
[----:B-1----:R-:W-:Y:S05]  /*3630*/  @!P0 BRA `(.L_x_38) ;  /* 0x0000006400608947 */ /* 0x002fea0003800000 */
.L_x_92:
[----:B------:R-:W-:Y:S01]  /*3640*/  ELECT P0, URZ, PT ;  /* 0x0000000000ff782f */ /* 0x000fe20003800000 */
[----:B------:R-:W-:-:S06]  /*3650*/  USHF.L.U32 UR4, UR31, 0x1f, URZ ;  /* 0x0000001f1f047899 */ /* 0x000fcc00080006ff */
[----:B-1----:R-:W-:-:S06]  /*3660*/  MOV R0, UR4 ;  /* 0x0000000400007c02 */ /* 0x002fcc0008000f00 */
[----:B------:R-:W-:-:S04]  /*3670*/  @P0 IMAD.MOV.U32 R2, RZ, RZ, 0x4000 ;  /* 0x00004000ff020424 */ /* 0x000fc800078e00ff */
[----:B------:R1:W-:Y:S01]  /*3680*/  @P0 SYNCS.ARRIVE.TRANS64 RZ, [UR5+0x10], R2 ;  /* 0x00001002ffff09a7 */ /* 0x0003e20008000005 */
[----:B------:R-:W2:Y:S02]  /*3690*/  SYNCS.PHASECHK.TRANS64.TRYWAIT P0, [UR6+0x8], R0 ;  /* 0x00000800ff0075a7 */ /* 0x000ea40008001106 */
[----:B-12---:R-:W-:Y:S05]  /*36a0*/  @!P0 BRA `(.L_x_39) ;  /* 0x00000064006c8947 */ /* 0x006fea0003800000 */
.L_x_94:
[----:B------:R-:W-:-:S13]  /*36b0*/  ELECT P0, URZ, PT ;  /* 0x0000000000ff782f */ /* 0x000fda0003800000 */
[----:B-1----:R-:W-:-:S04]  /*36c0*/  @P0 MOV R0, 0x4000 ;  /* 0x0000400000000802 */ /* 0x002fc80000000f00 */
[----:B------:R2:W-:Y:S03]  /*36d0*/  @P0 SYNCS.ARRIVE.TRANS64 RZ, [UR6], R0 ;  /* 0x00000000ffff09a7 */ /* 0x0005e60008000006 */
.L_x_5:
[----:B------:R-:W-:-:S09]  /*36e0*/  UISETP.GT.AND UP0, UPT, UR63, 0x3, UPT ;  /* 0x000000033f00788c */ /* 0x000fd2000bf04270 */
[----:B------:R-:W-:Y:S05]  /*36f0*/  BRA.U UP0, `(.L_x_3) ;  /* 0x0000004900847547 */ /* 0x000fea000b800000 */
.L_x_40:
[----:B------:R-:W-:-:S08]  /*3700*/  NOP ;  /* 0x0000000000007918 */ /* 0x000fd00000000000 */
[----:B------:R-:W4:Y:S02]  /*3710*/  USETMAXREG.TRY_ALLOC.CTAPOOL UP0, 0xc8 ;  /* 0x000000c8000079c8 */ /* 0x000f240008000600 */
[----:B----4-:R-:W-:Y:S05]  /*3720*/  BRA.U !UP0, `(.L_x_40) ;  /* 0xfffffffd08f47547 */ /* 0x010fea000b83ffff */
[----:B------:R-:W4:Y:S01]  /*3730*/  LDCU UR6, c[0x0][0x38c] ;  /* 0x00007180ff0677ac */ /* 0x000f220008000800 */
[----:B------:R-:W5:Y:S01]  /*3740*/  LDCU UR7, c[0x0][0x624] ;  /* 0x0000c480ff0777ac */ /* 0x000f620008000800 */
[----:B------:R-:W-:Y:S01]  /*3750*/  UMOV UR8, 0x1 ;  /* 0x0000000100087882 */ /* 0x000fe20000000000 */
[----:B----4-:R-:W-:Y:S02]  /*3760*/  UIADD3 UR4, UPT, UPT, -UR6, URZ, URZ ;  /* 0x000000ff06047290 */ /* 0x010fe4000fffe1ff */
[----:B---3--:R-:W-:Y:S02]  /*3770*/  UIADD3 UR5, UPT, UPT, UR6, -0x1, URZ ;  /* 0xffffffff06057890 */ /* 0x008fe4000fffe0ff */
[----:B------:R-:W-:Y:S02]  /*3780*/  USHF.R.S32.HI UR4, URZ, 0x1f, UR4 ;  /* 0x0000001fff047899 */ /* 0x000fe40008011404 */
[----:B------:R-:W-:Y:S02]  /*3790*/  UISETP.GT.AND UP0, UPT, UR6, URZ, UPT ;  /* 0x000000ff0600728c */ /* 0x000fe4000bf04270 */
[----:B------:R-:W-:-:S02]  /*37a0*/  USHF.R.S32.HI UR11, URZ, 0x1f, UR5 ;  /* 0x0000001fff0b7899 */ /* 0x000fc40008011405 */
[----:B------:R-:W-:Y:S02]  /*37b0*/  ULEA.HI UR4, UR4, -UR6, URZ, 0x7 ;  /* 0x8000000604047291 */ /* 0x000fe4000f8f38ff */
[----:B------:R-:W-:Y:S02]  /*37c0*/  ULEA.HI UR11, UR11, UR5, URZ, 0x7 ;  /* 0x000000050b0b7291 */ /* 0x000fe4000f8f38ff */
[----:B------:R-:W-:Y:S02]  /*37d0*/  USHF.R.S32.HI UR4, URZ, 0x7, UR4 ;  /* 0x00000007ff047899 */ /* 0x000fe40008011404 */
[----:B------:R-:W-:Y:S02]  /*37e0*/  USHF.R.S32.HI UR11, URZ, 0x7, UR11 ;  /* 0x00000007ff0b7899 */ /* 0x000fe4000801140b */
[----:B------:R-:W-:Y:S02]  /*37f0*/  @!UP0 ULOP3.LUT UR11, URZ, UR4, URZ, 0x33, !UPT ;  /* 0x00000004ff0b8292 */ /* 0x000fe4000f8e33ff */
[----:B-----5:R-:W-:Y:S01]  /*3800*/  UISETP.GE.AND UP0, UPT, UR58, UR7, UPT ;  /* 0x000000073a00728c */ /* 0x020fe2000bf06270 */
[----:B------:R-:W-:Y:S08]  /*3810*/  BAR.SYNC.DEFER_BLOCKING 0x2, 0x120 ;  /* 0x0084800000007b1d */ /* 0x000ff00000010000 */
[----:B------:R-:W-:Y:S05]  /*3820*/  BRA.U UP0, `(.L_x_41) ;  /* 0x0000004900187547 */ /* 0x000fea000b800000 */
[----:B------:R-:W-:Y:S01]  /*3830*/  UISETP.LT.AND UP0, UPT, URZ, UR11, UPT ;  /* 0x0000000bff00728c */ /* 0x000fe2000bf01270 */
[----:B------:R-:W3:Y:S01]  /*3840*/  S2UR UR7, SR_CgaCtaId ;  /* 0x00000000000779c3 */ /* 0x000ee20000008800 */
[----:B------:R-:W-:Y:S01]  /*3850*/  UMOV UR5, 0x400 ;  /* 0x0000040000057882 */ /* 0x000fe20000000000 */
[----:B------:R-:W-:Y:S01]  /*3860*/  UMOV UR14, 0x400 ;  /* 0x00000400000e7882 */ /* 0x000fe20000000000 */
[----:B------:R-:W-:Y:S01]  /*3870*/  USEL UR4, URZ, UR11, !UP0 ;  /* 0x0000000bff047287 */ /* 0x000fe2000c000000 */
[----:B------:R-:W-:Y:S01]  /*3880*/  UMOV UR8, 0x1 ;  /* 0x0000000100087882 */ /* 0x000fe20000000000 */
[----:B------:R-:W-:Y:S02]  /*3890*/  UMOV UR9, URZ ;  /* 0x000000ff00097c82 */ /* 0x000fe40008000000 */
[----:B------:R-:W-:Y:S01]  /*38a0*/  UIMAD UR4, UR4, -0x80, UR6 ;  /* 0xffffff80040478a4 */ /* 0x000fe2000f8e0206 */
[----:B------:R-:W4:Y:S01]  /*38b0*/  S2UR UR6, SR_CgaCtaId ;  /* 0x00000000000679c3 */ /* 0x000f220000008800 */
[----:B------:R-:W-:-:S04]  /*38c0*/  UMOV UR13, URZ ;  /* 0x000000ff000d7c82 */ /* 0x000fc80008000000 */
[----:B------:R-:W-:Y:S01]  /*38d0*/  IMAD R3, RZ, RZ, -UR4 ;  /* 0x80000004ff037e24 */ /* 0x000fe2000f8e02ff */
[----:B------:R-:W-:-:S04]  /*38e0*/  USHF.R.S32.HI UR4, URZ, 0x1f, UR63 ;  /* 0x0000001fff047899 */ /* 0x000fc8000801143f */
[C---:B-12---:R-:W-:Y:S01]  /*38f0*/  VIADDMNMX R0, R3.reuse, 0x60, RZ, !PT ;  /* 0x0000006003007846 */ /* 0x046fe200078001ff */
[----:B------:R-:W-:Y:S01]  /*3900*/  ULEA.HI UR4, UR4, UR63, URZ, 0x2 ;  /* 0x0000003f04047291 */ /* 0x000fe2000f8f10ff */
[C---:B------:R-:W-:Y:S02]  /*3910*/  VIADDMNMX R2, R3.reuse, 0x80, RZ, !PT ;  /* 0x0000008003027846 */ /* 0x040fe400078001ff */
[----:B------:R-:W-:Y:S01]  /*3920*/  R2UR UR17, R0 ;  /* 0x00000000001172ca */ /* 0x000fe200000e0000 */
[----:B------:R-:W-:Y:S01]  /*3930*/  ULOP3.LUT UR4, UR4, 0xfffffffc, URZ, 0xc0, !UPT ;  /* 0xfffffffc04047892 */ /* 0x000fe2000f8ec0ff */
[C---:B------:R-:W-:Y:S01]  /*3940*/  VIADDMNMX R0, R3.reuse, 0x40, RZ, !PT ;  /* 0x0000004003007846 */ /* 0x040fe200078001ff */
[----:B---3--:R-:W-:Y:S01]  /*3950*/  ULEA UR14, UR7, UR14, 0x18 ;  /* 0x0000000e070e7291 */ /* 0x008fe2000f8ec0ff */
[----:B------:R-:W-:Y:S01]  /*3960*/  VIADDMNMX R3, R3, 0x20, RZ, !PT ;  /* 0x0000002003037846 */ /* 0x000fe200078001ff */
[----:B------:R-:W-:Y:S01]  /*3970*/  UIADD3 UR12, UPT, UPT, UR63, 0x3, -UR4 ;  /* 0x000000033f0c7890 */ /* 0x000fe2000fffe804 */
[----:B------:R-:W-:-:S02]  /*3980*/  R2UR UR18, R2 ;  /* 0x00000000021272ca */ /* 0x000fc400000e0000 */
[----:B------:R-:W-:Y:S02]  /*3990*/  R2UR UR16, R0 ;  /* 0x00000000001072ca */ /* 0x000fe400000e0000 */
[----:B------:R-:W-:Y:S01]  /*39a0*/  R2UR UR15, R3 ;  /* 0x00000000030f72ca */ /* 0x000fe200000e0000 */
[----:B----4-:R-:W-:-:S14]  /*39b0*/  ULEA UR5, UR6, UR5, 0x18 ;  /* 0x0000000506057291 */ /* 0x010fdc000f8ec0ff */
.L_x_49:
[----:B------:R-:W-:Y:S02]  /*39c0*/  USHF.L.U32 UR6, UR8, 0x1f, URZ ;  /* 0x0000001f08067899 */ /* 0x000fe400080006ff */
[----:B------:R-:W-:-:S04]  /*39d0*/  USHF.L.U32 UR4, UR9, 0x1f, URZ ;  /* 0x0000001f09047899 */ /* 0x000fc800080006ff */
[----:B---3--:R-:W-:-:S04]  /*39e0*/  MOV R0, UR6 ;  /* 0x0000000600007c02 */ /* 0x008fc80008000f00 */
[----:B-1----:R1:W2:Y:S02]  /*39f0*/  SYNCS.PHASECHK.TRANS64.TRYWAIT P0, [UR5+0x108], R0 ;  /* 0x00010800ff0075a7 */ /* 0x0022a40008001105 */
[----:B-1----:R-:W-:Y:S01]  /*3a00*/  MOV R0, UR4 ;  /* 0x0000000400007c02 */ /* 0x002fe20008000f00 */
[----:B--2---:R-:W-:Y:S06]  /*3a10*/  @!P0 BRA `(.L_x_42) ;  /* 0x0000006000b48947 */ /* 0x004fec0003800000 */
.L_x_96:
[----:B------:R2:W3:Y:S02]  /*3a20*/  SYNCS.PHASECHK.TRANS64.TRYWAIT P0, [UR5+0xd0], R0 ;  /* 0x0000d000ff0075a7 */ /* 0x0004e40008001105 */
[----:B--2---:R-:W2:Y:S02]  /*3a30*/  S2R R0, SR_TID.X ;  /* 0x0000000000007919 */ /* 0x004ea40000002100 */
[----:B--2---:R-:W-:-:S05]  /*3a40*/  IMAD.U32 R132, R0, 0x10000, RZ ;  /* 0x0001000000847824 */ /* 0x004fca00078e00ff */
[----:B------:R-:W-:-:S04]  /*3a50*/  LOP3.LUT R132, R132, 0x600000, RZ, 0xc0, !PT ;  /* 0x0060000084847812 */ /* 0x000fc800078ec0ff */
[----:B------:R-:W-:Y:S01]  /*3a60*/  R2UR UR6, R132 ;  /* 0x00000000840672ca */ /* 0x000fe200000e0000 */
[----:B---3--:R-:W-:-:S14]  /*3a70*/  @!P0 BRA `(.L_x_43) ;  /* 0x0000006000bc8947 */ /* 0x008fdc0003800000 */
.L_x_98:
[----:B------:R-:W2:Y:S01]  /*3a80*/  LDTM.x32 R36, tmem[UR6] ;  /* 0x00000006002479ee */ /* 0x000ea200082c0000 */
[----:B------:R-:W-:Y:S01]  /*3a90*/  IMAD.MOV.U32 R151, RZ, RZ, -0x1 ;  /* 0xffffffffff977424 */ /* 0x000fe200078e00ff */
[C---:B------:R-:W-:Y:S01]  /*3aa0*/  LOP3.LUT R133, R132.reuse, 0x20, RZ, 0xfc, !PT ;  /* 0x0000002084857812 */ /* 0x040fe200078efcff */
[----:B------:R-:W-:Y:S01]  /*3ab0*/  ULOP3.LUT UR9, UR9, 0x1, URZ, 0x3c, !UPT ;  /* 0x0000000109097892 */ /* 0x000fe2000f8e3cff */
[----:B------:R-:W-:Y:S01]  /*3ac0*/  LOP3.LUT R134, R132, 0x40, RZ, 0xfc, !PT ;  /* 0x0000004084867812 */ /* 0x000fe200078efcff */
[----:B------:R-:W-:Y:S01]  /*3ad0*/  UISETP.GE.AND UP0, UPT, UR11, 0x1, UPT ;  /* 0x000000010b00788c */ /* 0x000fe2000bf06270 */
[----:B------:R-:W-:Y:S02]  /*3ae0*/  SHF.R.U32.HI R91, RZ, UR15, R151 ;  /* 0x0000000fff5b7c19 */ /* 0x000fe40008011697 */
[----:B------:R-:W-:Y:S02]  /*3af0*/  R2UR UR4, R133 ;  /* 0x00000000850472ca */ /* 0x000fe400000e0000 */
[----:B------:R-:W-:-:S02]  /*3b00*/  R2P PR, R91, 0x7e ;  /* 0x0000007e5b007804 */ /* 0x000fc40000000000 */
[--C-:B------:R-:W-:Y:S02]  /*3b10*/  SHF.R.U32.HI R123, RZ, UR16, R151.reuse ;  /* 0x00000010ff7b7c19 */ /* 0x100fe40008011697 */
[----:B------:R-:W-:Y:S02]  /*3b20*/  SHF.R.U32.HI R152, RZ, UR17, R151 ;  /* 0x00000011ff987c19 */ /* 0x000fe40008011697 */
[----:B------:R-:W-:Y:S02]  /*3b30*/  LOP3.LUT R135, R132, 0x60, RZ, 0xfc, !PT ;  /* 0x0000006084877812 */ /* 0x000fe400078efcff */
[----:B------:R-:W-:-:S03]  /*3b40*/  R2UR UR6, R134 ;  /* 0x00000000860672ca */ /* 0x000fc600000e0000 */
[----:B-1----:R-:W1:Y:S01]  /*3b50*/  LDTM.x32 R4, tmem[UR4] ;  /* 0x00000004000479ee */ /* 0x002e6200082c0000 */
[----:B------:R-:W-:Y:S02]  /*3b60*/  R2UR UR4, R134 ;  /* 0x00000000860472ca */ /* 0x000fe400000e0000 */
[----:B--2---:R-:W-:Y:S02]  /*3b70*/  SEL R77, R37, 0xff800000, P1 ;  /* 0xff800000254d7807 */ /* 0x004fe40000800000 */
[----:B------:R-:W-:Y:S02]  /*3b80*/  SEL R2, R38, 0xff800000, P2 ;  /* 0xff80000026027807 */ /* 0x000fe40001000000 */
[----:B------:R-:W-:Y:S02]  /*3b90*/  SEL R3, R39, 0xff800000, P3 ;  /* 0xff80000027037807 */ /* 0x000fe40001800000 */
[----:B------:R-:W-:Y:S02]  /*3ba0*/  SEL R68, R40, 0xff800000, P4 ;  /* 0xff80000028447807 */ /* 0x000fe40002000000 */
[----:B------:R-:W-:-:S02]  /*3bb0*/  SEL R69, R41, 0xff800000, P5 ;  /* 0xff80000029457807 */ /* 0x000fc40002800000 */
[----:B------:R-:W-:Y:S02]  /*3bc0*/  SEL R80, R42, 0xff800000, P6 ;  /* 0xff8000002a507807 */ /* 0x000fe40003000000 */
[C---:B------:R-:W-:Y:S02]  /*3bd0*/  R2P PR, R91.reuse.B1, 0x7f ;  /* 0x0000007f5b007804 */ /* 0x040fe40000001000 */
[----:B------:R-:W-:-:S03]  /*3be0*/  LOP3.LUT R37, R91, 0x1, RZ, 0xc0, !PT ;  /* 0x000000015b257812 */ /* 0x000fc600078ec0ff */
[----:B------:R-:W-:Y:S02]  /*3bf0*/  SEL R70, R44, 0xff800000, P0 ;  /* 0xff8000002c467807 */ /* 0x000fe40000000000 */
[----:B------:R-:W-:Y:S02]  /*3c00*/  SEL R71, R45, 0xff800000, P1 ;  /* 0xff8000002d477807 */ /* 0x000fe40000800000 */
[----:B------:R-:W-:Y:S02]  /*3c10*/  SEL R72, R46, 0xff800000, P2 ;  /* 0xff8000002e487807 */ /* 0x000fe40001000000 */
[----:B------:R-:W-:Y:S02]  /*3c20*/  SEL R73, R47, 0xff800000, P3 ;  /* 0xff8000002f497807 */ /* 0x000fe40001800000 */
[----:B------:R-:W-:Y:S02]  /*3c30*/  SEL R74, R48, 0xff800000, P4 ;  /* 0xff800000304a7807 */ /* 0x000fe40002000000 */
[----:B------:R-:W-:-:S02]  /*3c40*/  SEL R75, R49, 0xff800000, P5 ;  /* 0xff800000314b7807 */ /* 0x000fc40002800000 */
[----:B------:R-:W-:Y:S02]  /*3c50*/  SEL R86, R50, 0xff800000, P6 ;  /* 0xff80000032567807 */ /* 0x000fe40003000000 */
[----:B------:R-:W-:-:S05]  /*3c60*/  R2P PR, R91.B2, 0x7f ;  /* 0x0000007f5b007804 */ /* 0x000fca0000002000 */
        /* <DEDUP_REMOVED lines=9> */
[----:B------:R-:W-:Y:S02]  /*3d00*/  ISETP.NE.U32.AND P0, PT, R37, 0x1, PT ;  /* 0x000000012500780c */ /* 0x000fe40003f05070 */
[----:B------:R-:W-:Y:S02]  /*3d10*/  SEL R89, R61, 0xff800000, P1 ;  /* 0xff8000003d597807 */ /* 0x000fe40000800000 */
[C---:B------:R-:W-:Y:S02]  /*3d20*/  LOP3.LUT P1, RZ, R91.reuse, 0x80, RZ, 0xc0, !PT ;  /* 0x000000805bff7812 */ /* 0x040fe4000782c0ff */
[----:B------:R-:W-:Y:S02]  /*3d30*/  SEL R76, R36, 0xff800000, !P0 ;  /* 0xff800000244c7807 */ /* 0x000fe40004000000 */
[----:B------:R-:W-:-:S02]  /*3d40*/  LOP3.LUT P0, RZ, R91, 0x8000, RZ, 0xc0, !PT ;  /* 0x000080005bff7812 */ /* 0x000fc4000780c0ff */
[----:B------:R-:W-:Y:S02]  /*3d50*/  SEL R81, R43, 0xff800000, P1 ;  /* 0xff8000002b517807 */ /* 0x000fe40000800000 */
[----:B------:R-:W-:Y:S02]  /*3d60*/  LOP3.LUT P1, RZ, R91, 0x800000, RZ, 0xc0, !PT ;  /* 0x008000005bff7812 */ /* 0x000fe4000782c0ff */
[----:B------:R-:W-:Y:S02]  /*3d70*/  SEL R87, R51, 0xff800000, P0 ;  /* 0xff80000033577807 */ /* 0x000fe40000000000 */
[----:B------:R-:W-:Y:S02]  /*3d80*/  ISETP.GT.AND P0, PT, R91, -0x1, PT ;  /* 0xffffffff5b00780c */ /* 0x000fe40003f04270 */
[----:B------:R-:W-:Y:S02]  /*3d90*/  SEL R91, R59, 0xff800000, P1 ;  /* 0xff8000003b5b7807 */ /* 0x000fe40000800000 */
[----:B------:R-:W-:-:S02]  /*3da0*/  SEL R92, R62, 0xff800000, P2 ;  /* 0xff8000003e5c7807 */ /* 0x000fc40001000000 */
[----:B------:R-:W-:Y:S02]  /*3db0*/  SEL R93, R63, 0xff800000, P3 ;  /* 0xff8000003f5d7807 */ /* 0x000fe40001800000 */
[----:B------:R-:W-:Y:S02]  /*3dc0*/  SEL R94, R64, 0xff800000, P4 ;  /* 0xff800000405e7807 */ /* 0x000fe40002000000 */
[----:B------:R-:W-:Y:S02]  /*3dd0*/  SEL R95, R65, 0xff800000, P5 ;  /* 0xff800000415f7807 */ /* 0x000fe40002800000 */
[----:B------:R-:W-:Y:S02]  /*3de0*/  SEL R96, R66, 0xff800000, P6 ;  /* 0xff80000042607807 */ /* 0x000fe40003000000 */
[----:B------:R-:W-:Y:S02]  /*3df0*/  R2P PR, R123, 0x7e ;  /* 0x0000007e7b007804 */ /* 0x000fe40000000000 */
[----:B------:R-:W-:-:S02]  /*3e00*/  SEL R97, R67, 0xff800000, !P0 ;  /* 0xff80000043617807 */ /* 0x000fc40004000000 */
[----:B------:R-:W2:Y:S01]  /*3e10*/  LDTM.x32 R36, tmem[UR4] ;  /* 0x00000004002479ee */ /* 0x000ea200082c0000 */
[----:B-1----:R-:W-:Y:S02]  /*3e20*/  SEL R109, R5, 0xff800000, P1 ;  /* 0xff800000056d7807 */ /* 0x002fe40000800000 */
[----:B------:R-:W-:Y:S02]  /*3e30*/  SEL R98, R6, 0xff800000, P2 ;  /* 0xff80000006627807 */ /* 0x000fe40001000000 */
[----:B------:R-:W-:Y:S02]  /*3e40*/  SEL R99, R7, 0xff800000, P3 ;  /* 0xff80000007637807 */ /* 0x000fe40001800000 */
[----:B------:R-:W-:Y:S02]  /*3e50*/  SEL R100, R8, 0xff800000, P4 ;  /* 0xff80000008647807 */ /* 0x000fe40002000000 */
[----:B------:R-:W-:Y:S02]  /*3e60*/  SEL R101, R9, 0xff800000, P5 ;  /* 0xff80000009657807 */ /* 0x000fe40002800000 */
[----:B------:R-:W-:-:S02]  /*3e70*/  SEL R112, R10, 0xff800000, P6 ;  /* 0xff8000000a707807 */ /* 0x000fc40003000000 */
[C---:B------:R-:W-:Y:S02]  /*3e80*/  R2P PR, R123.reuse.B1, 0x7f ;  /* 0x0000007f7b007804 */ /* 0x040fe40000001000 */
[----:B------:R-:W-:Y:S02]  /*3e90*/  LOP3.LUT R5, R123, 0x1, RZ, 0xc0, !PT ;  /* 0x000000017b057812 */ /* 0x000fe400078ec0ff */
[----:B------:R-:W-:Y:S02]  /*3ea0*/  R2UR UR4, R135 ;  /* 0x00000000870472ca */ /* 0x000fe400000e0000 */
[----:B------:R-:W-:Y:S02]  /*3eb0*/  SEL R102, R12, 0xff800000, P0 ;  /* 0xff8000000c667807 */ /* 0x000fe40000000000 */
[----:B------:R-:W-:Y:S02]  /*3ec0*/  SEL R103, R13, 0xff800000, P1 ;  /* 0xff8000000d677807 */ /* 0x000fe40000800000 */
[----:B------:R-:W-:-:S02]  /*3ed0*/  SEL R104, R14, 0xff800000, P2 ;  /* 0xff8000000e687807 */ /* 0x000fc40001000000 */
[----:B------:R-:W-:Y:S02]  /*3ee0*/  SEL R105, R15, 0xff800000, P3 ;  /* 0xff8000000f697807 */ /* 0x000fe40001800000 */
[----:B------:R-:W-:Y:S02]  /*3ef0*/  SEL R106, R16, 0xff800000, P4 ;  /* 0xff800000106a7807 */ /* 0x000fe40002000000 */
[----:B------:R-:W-:Y:S02]  /*3f00*/  SEL R107, R17, 0xff800000, P5 ;  /* 0xff800000116b7807 */ /* 0x000fe40002800000 */
        /* <DEDUP_REMOVED lines=28> */
[----:B------:R-:W1:Y:S01]  /*40d0*/  LDTM.x32 R4, tmem[UR4] ;  /* 0x00000004000479ee */ /* 0x000e6200082c0000 */
[----:B--2---:R-:W-:Y:S01]  /*40e0*/  SEL R37, R37, 0xff800000, P1 ;  /* 0xff80000025257807 */ /* 0x004fe20000800000 */
[----:B------:R-:W2:Y:S01]  /*40f0*/  LDCU UR4, c[0x0][0x600] ;  /* 0x0000c000ff0477ac */ /* 0x000ea20008000800 */
[----:B------:R-:W-:Y:S02]  /*4100*/  SEL R38, R38, 0xff800000, P2 ;  /* 0xff80000026267807 */ /* 0x000fe40001000000 */
[----:B------:R-:W-:Y:S02]  /*4110*/  SEL R39, R39, 0xff800000, P3 ;  /* 0xff80000027277807 */ /* 0x000fe40001800000 */
[----:B------:R-:W-:Y:S02]  /*4120*/  SEL R40, R40, 0xff800000, P4 ;  /* 0xff80000028287807 */ /* 0x000fe40002000000 */
[----:B------:R-:W-:Y:S02]  /*4130*/  SEL R41, R41, 0xff800000, P5 ;  /* 0xff80000029297807 */ /* 0x000fe40002800000 */
[----:B------:R-:W-:-:S02]  /*4140*/  SEL R42, R42, 0xff800000, P6 ;  /* 0xff8000002a2a7807 */ /* 0x000fc40003000000 */
        /* <DEDUP_REMOVED lines=8> */
[C---:B------:R-:W-:Y:S02]  /*41d0*/  R2P PR, R152.reuse.B2, 0x7f ;  /* 0x0000007f98007804 */ /* 0x040fe40000002000 */
[----:B------:R-:W-:Y:S02]  /*41e0*/  LOP3.LUT R44, R152, 0x1, RZ, 0xc0, !PT ;  /* 0x00000001982c7812 */ /* 0x000fe400078ec0ff */
[----:B------:R-:W-:Y:S02]  /*41f0*/  FMNMX R47, R76, R77, !PT ;  /* 0x0000004d4c2f7209 */ /* 0x000fe40007800000 */
[----:B------:R-:W-:Y:S02]  /*4200*/  SEL R140, R52, 0xff800000, P0 ;  /* 0xff800000348c7807 */ /* 0x000fe40000000000 */
[----:B------:R-:W-:-:S02]  /*4210*/  SEL R141, R53, 0xff800000, P1 ;  /* 0xff800000358d7807 */ /* 0x000fc40000800000 */
[----:B------:R-:W-:Y:S02]  /*4220*/  SEL R142, R54, 0xff800000, P2 ;  /* 0xff800000368e7807 */ /* 0x000fe40001000000 */
[----:B------:R-:W-:Y:S02]  /*4230*/  SEL R143, R55, 0xff800000, P3 ;  /* 0xff800000378f7807 */ /* 0x000fe40001800000 */
[----:B------:R-:W-:Y:S02]  /*4240*/  SEL R144, R56, 0xff800000, P4 ;  /* 0xff80000038907807 */ /* 0x000fe40002000000 */
[----:B------:R-:W-:Y:S02]  /*4250*/  SEL R145, R57, 0xff800000, P5 ;  /* 0xff80000039917807 */ /* 0x000fe40002800000 */
[----:B------:R-:W-:Y:S02]  /*4260*/  SEL R150, R58, 0xff800000, P6 ;  /* 0xff8000003a967807 */ /* 0x000fe40003000000 */
[----:B------:R-:W-:-:S02]  /*4270*/  R2P PR, R152.B3, 0x7f ;  /* 0x0000007f98007804 */ /* 0x000fc40000003000 */
[----:B------:R-:W-:Y:S02]  /*4280*/  FMNMX R46, R2, R3, !PT ;  /* 0x00000003022e7209 */ /* 0x000fe40007800000 */
[----:B------:R-:W-:Y:S02]  /*4290*/  FMNMX3 R47, R47, R70, R71, !PT ;  /* 0x000000462f2f7276 */ /* 0x000fe40007800047 */
[----:B------:R-:W-:Y:S02]  /*42a0*/  SEL R148, R60, 0xff800000, P0 ;  /* 0xff8000003c947807 */ /* 0x000fe40000000000 */
[----:B------:R-:W-:Y:S02]  /*42b0*/  ISETP.NE.U32.AND P0, PT, R44, 0x1, PT ;  /* 0x000000012c00780c */ /* 0x000fe40003f05070 */
[----:B------:R-:W-:Y:S02]  /*42c0*/  SEL R149, R61, 0xff800000, P1 ;  /* 0xff8000003d957807 */ /* 0x000fe40000800000 */
[----:B------:R-:W-:-:S02]  /*42d0*/  LOP3.LUT P1, RZ, R152, 0x80, RZ, 0xc0, !PT ;  /* 0x0000008098ff7812 */ /* 0x000fc4000782c0ff */
[----:B------:R-:W-:Y:S02]  /*42e0*/  SEL R36, R36, 0xff800000, !P0 ;  /* 0xff80000024247807 */ /* 0x000fe40004000000 */
[C---:B------:R-:W-:Y:S02]  /*42f0*/  LOP3.LUT P0, RZ, R152.reuse, 0x8000, RZ, 0xc0, !PT ;  /* 0x0000800098ff7812 */ /* 0x040fe4000780c0ff */
[----:B------:R-:W-:Y:S02]  /*4300*/  SEL R43, R43, 0xff800000, P1 ;  /* 0xff8000002b2b7807 */ /* 0x000fe40000800000 */
[C---:B------:R-:W-:Y:S02]  /*4310*/  LOP3.LUT P1, RZ, R152.reuse, 0x800000, RZ, 0xc0, !PT ;  /* 0x0080000098ff7812 */ /* 0x040fe4000782c0ff */
[----:B------:R-:W-:Y:S02]  /*4320*/  SEL R147, R51, 0xff800000, P0 ;  /* 0xff80000033937807 */ /* 0x000fe40000000000 */
[----:B------:R-:W-:-:S02]  /*4330*/  ISETP.GT.AND P0, PT, R152, -0x1, PT ;  /* 0xffffffff9800780c */ /* 0x000fc40003f04270 */
[----:B------:R-:W-:Y:S02]  /*4340*/  SHF.R.U32.HI R44, RZ, UR18, R151 ;  /* 0x00000012ff2c7c19 */ /* 0x000fe40008011697 */
[----:B------:R-:W-:Y:S02]  /*4350*/  SEL R151, R59, 0xff800000, P1 ;  /* 0xff8000003b977807 */ /* 0x000fe40000800000 */
[----:B------:R-:W-:Y:S02]  /*4360*/  SEL R152, R62, 0xff800000, P2 ;  /* 0xff8000003e987807 */ /* 0x000fe40001000000 */
[----:B------:R-:W-:Y:S02]  /*4370*/  SEL R153, R63, 0xff800000, P3 ;  /* 0xff8000003f997807 */ /* 0x000fe40001800000 */
[----:B------:R-:W-:Y:S02]  /*4380*/  SEL R154, R64, 0xff800000, P4 ;  /* 0xff800000409a7807 */ /* 0x000fe40002000000 */
[----:B------:R-:W-:-:S02]  /*4390*/  SEL R155, R65, 0xff800000, P5 ;  /* 0xff800000419b7807 */ /* 0x000fc40002800000 */
[----:B------:R-:W-:Y:S02]  /*43a0*/  SEL R156, R66, 0xff800000, P6 ;  /* 0xff800000429c7807 */ /* 0x000fe40003000000 */
[C---:B------:R-:W-:Y:S02]  /*43b0*/  R2P PR, R44.reuse, 0x7e ;  /* 0x0000007e2c007804 */ /* 0x040fe40000000000 */
[----:B------:R-:W-:Y:S02]  /*43c0*/  SEL R157, R67, 0xff800000, !P0 ;  /* 0xff800000439d7807 */ /* 0x000fe40004000000 */
[----:B------:R-:W-:Y:S02]  /*43d0*/  LOP3.LUT R45, R44, 0x1, RZ, 0xc0, !PT ;  /* 0x000000012c2d7812 */ /* 0x000fe400078ec0ff */
[----:B-1----:R-:W-:Y:S02]  /*43e0*/  SEL R5, R5, 0xff800000, P1 ;  /* 0xff80000005057807 */ /* 0x002fe40000800000 */
[----:B------:R-:W-:-:S02]  /*43f0*/  SEL R6, R6, 0xff800000, P2 ;  /* 0xff80000006067807 */ /* 0x000fc40001000000 */
[----:B------:R-:W-:Y:S02]  /*4400*/  SEL R7, R7, 0xff800000, P3 ;  /* 0xff80000007077807 */ /* 0x000fe40001800000 */
[----:B------:R-:W-:Y:S02]  /*4410*/  SEL R8, R8, 0xff800000, P4 ;  /* 0xff80000008087807 */ /* 0x000fe40002000000 */
[----:B------:R-:W-:Y:S02]  /*4420*/  SEL R9, R9, 0xff800000, P5 ;  /* 0xff80000009097807 */ /* 0x000fe40002800000 */
[----:B------:R-:W-:Y:S02]  /*4430*/  SEL R10, R10, 0xff800000, P6 ;  /* 0xff8000000a0a7807 */ /* 0x000fe40003000000 */
[----:B------:R-:W-:Y:S02]  /*4440*/  R2P PR, R44.B1, 0x7f ;  /* 0x0000007f2c007804 */ /* 0x000fe40000001000 */
[----:B------:R-:W-:-:S02]  /*4450*/  FMNMX3 R46, R46, R72, R73, !PT ;  /* 0x000000482e2e7276 */ /* 0x000fc40007800049 */
[----:B------:R-:W-:Y:S02]  /*4460*/  FMNMX3 R47, R47, R78, R79, !PT ;  /* 0x0000004e2f2f7276 */ /* 0x000fe4000780004f */
[----:B------:R-:W-:Y:S02]  /*4470*/  SEL R12, R12, 0xff800000, P0 ;  /* 0xff8000000c0c7807 */ /* 0x000fe40000000000 */
[----:B------:R-:W-:Y:S02]  /*4480*/  SEL R13, R13, 0xff800000, P1 ;  /* 0xff8000000d0d7807 */ /* 0x000fe40000800000 */
[----:B------:R-:W-:Y:S02]  /*4490*/  SEL R14, R14, 0xff800000, P2 ;  /* 0xff8000000e0e7807 */ /* 0x000fe40001000000 */
[----:B------:R-:W-:Y:S02]  /*44a0*/  SEL R15, R15, 0xff800000, P3 ;  /* 0xff8000000f0f7807 */ /* 0x000fe40001800000 */
[----:B------:R-:W-:-:S02]  /*44b0*/  SEL R16, R16, 0xff800000, P4 ;  /* 0xff80000010107807 */ /* 0x000fc40002000000 */
[----:B------:R-:W-:Y:S02]  /*44c0*/  SEL R17, R17, 0xff800000, P5 ;  /* 0xff80000011117807 */ /* 0x000fe40002800000 */
[----:B------:R-:W-:Y:S02]  /*44d0*/  SEL R18, R18, 0xff800000, P6 ;  /* 0xff80000012127807 */ /* 0x000fe40003000000 */
[----:B------:R-:W-:Y:S02]  /*44e0*/  R2P PR, R44.B2, 0x7f ;  /* 0x0000007f2c007804 */ /* 0x000fe40000002000 */
[----:B------:R-:W-:Y:S02]  /*44f0*/  FMNMX3 R46, R46, R82, R83, !PT ;  /* 0x000000522e2e7276 */ /* 0x000fe40007800053 */
[----:B------:R-:W-:Y:S02]  /*4500*/  FMNMX3 R47, R47, R88, R89, !PT ;  /* 0x000000582f2f7276 */ /* 0x000fe40007800059 */
[----:B------:R-:W-:-:S02]  /*4510*/  SEL R20, R20, 0xff800000, P0 ;  /* 0xff80000014147807 */ /* 0x000fc40000000000 */
[----:B------:R-:W-:Y:S02]  /*4520*/  ISETP.NE.U32.AND P0, PT, R45, 0x1, PT ;  /* 0x000000012d00780c */ /* 0x000fe40003f05070 */
[----:B------:R-:W-:Y:S02]  /*4530*/  SEL R21, R21, 0xff800000, P1 ;  /* 0xff80000015157807 */ /* 0x000fe40000800000 */
[----:B------:R-:W-:Y:S02]  /*4540*/  SEL R4, R4, 0xff800000, !P0 ;  /* 0xff80000004047807 */ /* 0x000fe40004000000 */
[----:B------:R-:W-:Y:S02]  /*4550*/  LOP3.LUT P0, RZ, R44, 0x80, RZ, 0xc0, !PT ;  /* 0x000000802cff7812 */ /* 0x000fe4000780c0ff */
[----:B------:R-:W-:Y:S02]  /*4560*/  SEL R22, R22, 0xff800000, P2 ;  /* 0xff80000016167807 */ /* 0x000fe40001000000 */
[----:B------:R-:W-:-:S02]  /*4570*/  SEL R11, R11, 0xff800000, P0 ;  /* 0xff8000000b0b7807 */ /* 0x000fc40000000000 */
[C---:B------:R-:W-:Y:S02]  /*4580*/  LOP3.LUT P0, RZ, R44.reuse, 0x8000, RZ, 0xc0, !PT ;  /* 0x000080002cff7812 */ /* 0x040fe4000780c0ff */
[----:B------:R-:W-:Y:S02]  /*4590*/  SEL R23, R23, 0xff800000, P3 ;  /* 0xff80000017177807 */ /* 0x000fe40001800000 */
[----:B------:R-:W-:Y:S02]  /*45a0*/  SEL R19, R19, 0xff800000, P0 ;  /* 0xff80000013137807 */ /* 0x000fe40000000000 */
[----:B------:R-:W-:Y:S02]  /*45b0*/  LOP3.LUT P0, RZ, R44, 0x800000, RZ, 0xc0, !PT ;  /* 0x008000002cff7812 */ /* 0x000fe4000780c0ff */
[----:B------:R-:W-:Y:S02]  /*45c0*/  SEL R24, R24, 0xff800000, P4 ;  /* 0xff80000018187807 */ /* 0x000fe40002000000 */
[----:B------:R-:W-:-:S02]  /*45d0*/  SEL R27, R27, 0xff800000, P0 ;  /* 0xff8000001b1b7807 */ /* 0x000fc40000000000 */
[----:B------:R-:W-:Y:S02]  /*45e0*/  SEL R25, R25, 0xff800000, P5 ;  /* 0xff80000019197807 */ /* 0x000fe40002800000 */
[----:B------:R-:W-:Y:S02]  /*45f0*/  SEL R26, R26, 0xff800000, P6 ;  /* 0xff8000001a1a7807 */ /* 0x000fe40003000000 */
[----:B------:R-:W-:Y:S02]  /*4600*/  R2P PR, R44.B3, 0x7f ;  /* 0x0000007f2c007804 */ /* 0x000fe40000003000 */
[----:B------:R-:W-:Y:S02]  /*4610*/  FMNMX R45, R68, R69, !PT ;  /* 0x00000045442d7209 */ /* 0x000fe40007800000 */
[----:B------:R-:W-:Y:S02]  /*4620*/  FMNMX3 R46, R46, R92, R93, !PT ;  /* 0x0000005c2e2e7276 */ /* 0x000fe4000780005d */
[----:B------:R-:W-:-:S02]  /*4630*/  SEL R28, R28, 0xff800000, P0 ;  /* 0xff8000001c1c7807 */ /* 0x000fc40000000000 */
[----:B------:R-:W-:Y:S02]  /*4640*/  ISETP.GT.AND P0, PT, R44, -0x1, PT ;  /* 0xffffffff2c00780c */ /* 0x000fe40003f04270 */
[----:B------:R-:W-:Y:S02]  /*4650*/  FMNMX R44, R80, R81, !PT ;  /* 0x00000051502c7209 */ /* 0x000fe40007800000 */
[----:B------:R-:W-:Y:S02]  /*4660*/  FMNMX3 R45, R45, R74, R75, !PT ;  /* 0x0000004a2d2d7276 */ /* 0x000fe4000780004b */
[----:B------:R-:W-:Y:S02]  /*4670*/  FMNMX3 R44, R44, R86, R87, !PT ;  /* 0x000000562c2c7276 */ /* 0x000fe40007800057 */
[----:B------:R-:W-:Y:S02]  /*4680*/  FMNMX3 R45, R45, R84, R85, !PT ;  /* 0x000000542d2d7276 */ /* 0x000fe40007800055 */
[----:B------:R-:W-:-:S02]  /*4690*/  FMNMX3 R44, R44, R90, R91, !PT ;  /* 0x0000005a2c2c7276 */ /* 0x000fc4000780005b */
[----:B------:R-:W-:Y:S02]  /*46a0*/  FMNMX3 R45, R45, R94, R95, !PT ;  /* 0x0000005e2d2d7276 */ /* 0x000fe4000780005f */
[----:B------:R-:W-:Y:S02]  /*46b0*/  FMNMX3 R44, R44, R96, R97, !PT ;  /* 0x000000602c2c7276 */ /* 0x000fe40007800061 */
        /* <DEDUP_REMOVED lines=42> */
[----:B------:R-:W-:Y:S02]  /*4960*/  SEL R29, R29, 0xff800000, P1 ;  /* 0xff8000001d1d7807 */ /* 0x000fe40000800000 */
[----:B------:R-:W-:Y:S02]  /*4970*/  SEL R30, R30, 0xff800000, P2 ;  /* 0xff8000001e1e7807 */ /* 0x000fe40001000000 */
[----:B------:R-:W-:Y:S02]  /*4980*/  SEL R31, R31, 0xff800000, P3 ;  /* 0xff8000001f1f7807 */ /* 0x000fe40001800000 */
[----:B------:R-:W-:-:S02]  /*4990*/  SEL R35, R35, 0xff800000, !P0 ;  /* 0xff80000023237807 */ /* 0x000fc40004000000 */
[----:B------:R-:W-:Y:S02]  /*49a0*/  SEL R32, R32, 0xff800000, P4 ;  /* 0xff80000020207807 */ /* 0x000fe40002000000 */
[----:B------:R-:W-:Y:S02]  /*49b0*/  SEL R33, R33, 0xff800000, P5 ;  /* 0xff80000021217807 */ /* 0x000fe40002800000 */
[----:B------:R-:W-:Y:S02]  /*49c0*/  FMNMX3 R47, R47, R28, R29, !PT ;  /* 0x0000001c2f2f7276 */ /* 0x000fe4000780001d */
[----:B------:R-:W-:Y:S02]  /*49d0*/  FMNMX3 R46, R46, R30, R31, !PT ;  /* 0x0000001e2e2e7276 */ /* 0x000fe4000780001f */
[----:B------:R-:W-:Y:S02]  /*49e0*/  SEL R34, R34, 0xff800000, P6 ;  /* 0xff80000022227807 */ /* 0x000fe40003000000 */
[----:B------:R-:W-:-:S02]  /*49f0*/  FMNMX3 R45, R45, R24, R25, !PT ;  /* 0x000000182d2d7276 */ /* 0x000fc40007800019 */
[----:B------:R-:W-:Y:S02]  /*4a00*/  FMNMX3 R44, R44, R26, R27, !PT ;  /* 0x0000001a2c2c7276 */ /* 0x000fe4000780001b */
[----:B------:R-:W-:Y:S02]  /*4a10*/  FMNMX R46, R47, R46, !PT ;  /* 0x0000002e2f2e7209 */ /* 0x000fe40007800000 */
[----:B------:R-:W-:Y:S02]  /*4a20*/  FMNMX3 R45, R45, R32, R33, !PT ;  /* 0x000000202d2d7276 */ /* 0x000fe40007800021 */
[----:B------:R-:W-:-:S04]  /*4a30*/  FMNMX3 R44, R44, R34, R35, !PT ;  /* 0x000000222c2c7276 */ /* 0x000fc80007800023 */
[----:B------:R-:W-:-:S04]  /*4a40*/  FMNMX3 R158, R46, R45, R44, !PT ;  /* 0x0000002d2e9e7276 */ /* 0x000fc8000780002c */
[----:B------:R-:W-:-:S04]  /*4a50*/  FSETP.NEU.AND P0, PT, R158, -INF , PT ;  /* 0xff8000009e00780b */ /* 0x000fc80003f0d000 */
[----:B------:R-:W-:Y:S02]  /*4a60*/  FSEL R176, R158, RZ, P0 ;  /* 0x000000ff9eb07208 */ /* 0x000fe40000000000 */
[----:B------:R-:W-:-:S03]  /*4a70*/  ELECT P0, URZ, PT ;  /* 0x0000000000ff782f */ /* 0x000fc60003800000 */
[----:B--2---:R-:W-:-:S04]  /*4a80*/  FFMA R176, -R176, UR4, RZ ;  /* 0x00000004b0b07c23 */ /* 0x004fc800080001ff */
[--C-:B------:R-:W-:Y:S02]  /*4a90*/  FFMA2 R46, R68.F32x2.HI_LO, UR4.F32, R176.reuse.F32 ;  /* 0x00000004442e7c49 */ /* 0x100fe400092000b0 */
[--C-:B------:R-:W-:Y:S02]  /*4aa0*/  FFMA2 R50, R70.F32x2.HI_LO, UR4.F32, R176.reuse.F32 ;  /* 0x0000000446327c49 */ /* 0x100fe400092000b0 */
[--C-:B------:R-:W-:Y:S02]  /*4ab0*/  FFMA2 R52, R72.F32x2.HI_LO, UR4.F32, R176.reuse.F32 ;  /* 0x0000000448347c49 */ /* 0x100fe400092000b0 */
[--C-:B------:R-:W-:Y:S01]  /*4ac0*/  FFMA2 R44, R76.F32x2.HI_LO, UR4.F32, R176.reuse.F32 ;  /* 0x000000044c2c7c49 */ /* 0x100fe200092000b0 */
[----:B------:R-:W-:Y:S01]  /*4ad0*/  MUFU.EX2 R46, R46 ;  /* 0x0000002e002e7308 */ /* 0x000fe20000000800 */
[--C-:B------:R-:W-:Y:S02]  /*4ae0*/  FFMA2 R2, R2.F32x2.HI_LO, UR4.F32, R176.reuse.F32 ;  /* 0x0000000402027c49 */ /* 0x100fe400092000b0 */
[----:B------:R-:W-:-:S02]  /*4af0*/  FFMA2 R48, R80.F32x2.HI_LO, UR4.F32, R176.F32 ;  /* 0x0000000450307c49 */ /* 0x000fc400092000b0 */
[--C-:B------:R-:W-:Y:S02]  /*4b00*/  FFMA2 R54, R74.F32x2.HI_LO, UR4.F32, R176.reuse.F32 ;  /* 0x000000044a367c49 */ /* 0x100fe400092000b0 */
[--C-:B------:R-:W-:Y:S01]  /*4b10*/  FFMA2 R56, R86.F32x2.HI_LO, UR4.F32, R176.reuse.F32 ;  /* 0x0000000456387c49 */ /* 0x100fe200092000b0 */
[----:B------:R-:W-:Y:S01]  /*4b20*/  MUFU.EX2 R44, R44 ;  /* 0x0000002c002c7308 */ /* 0x000fe20000000800 */
[--C-:B------:R-:W-:Y:S02]  /*4b30*/  FFMA2 R58, R78.F32x2.HI_LO, UR4.F32, R176.reuse.F32 ;  /* 0x000000044e3a7c49 */ /* 0x100fe400092000b0 */
[--C-:B------:R-:W-:Y:S02]  /*4b40*/  FFMA2 R60, R82.F32x2.HI_LO, UR4.F32, R176.reuse.F32 ;  /* 0x00000004523c7c49 */ /* 0x100fe400092000b0 */
[--C-:B------:R-:W-:Y:S02]  /*4b50*/  FFMA2 R62, R84.F32x2.HI_LO, UR4.F32, R176.reuse.F32 ;  /* 0x00000004543e7c49 */ /* 0x100fe400092000b0 */
[--C-:B------:R-:W-:Y:S01]  /*4b60*/  FFMA2 R64, R90.F32x2.HI_LO, UR4.F32, R176.reuse.F32 ;  /* 0x000000045a407c49 */ /* 0x100fe200092000b0 */
[----:B------:R-:W1:Y:S01]  /*4b70*/  MUFU.EX2 R45, R45 ;  /* 0x0000002d002d7308 */ /* 0x000e620000000800 */
[----:B------:R-:W-:-:S02]  /*4b80*/  FFMA2 R66, R88.F32x2.HI_LO, UR4.F32, R176.F32 ;  /* 0x0000000458427c49 */ /* 0x000fc400092000b0 */
[--C-:B------:R-:W-:Y:S02]  /*4b90*/  FFMA2 R68, R92.F32x2.HI_LO, UR4.F32, R176.reuse.F32 ;  /* 0x000000045c447c49 */ /* 0x100fe400092000b0 */
[--C-:B------:R-:W-:Y:S02]  /*4ba0*/  FFMA2 R70, R94.F32x2.HI_LO, UR4.F32, R176.reuse.F32 ;  /* 0x000000045e467c49 */ /* 0x100fe400092000b0 */
[--C-:B------:R-:W-:Y:S01]  /*4bb0*/  FFMA2 R72, R96.F32x2.HI_LO, UR4.F32, R176.reuse.F32 ;  /* 0x0000000460487c49 */ /* 0x100fe200092000b0 */
[----:B------:R-:W-:Y:S01]  /*4bc0*/  MUFU.EX2 R2, R2 ;  /* 0x0000000200027308 */ /* 0x000fe20000000800 */
[--C-:B------:R-:W-:Y:S02]  /*4bd0*/  FFMA2 R76, R98.F32x2.HI_LO, UR4.F32, R176.reuse.F32 ;  /* 0x00000004624c7c49 */ /* 0x100fe400092000b0 */
[--C-:B------:R-:W-:Y:S02]  /*4be0*/  FFMA2 R78, R100.F32x2.HI_LO, UR4.F32, R176.reuse.F32 ;  /* 0x00000004644e7c49 */ /* 0x100fe400092000b0 */
[----:B------:R-:W-:-:S02]  /*4bf0*/  FFMA2 R82, R102.F32x2.HI_LO, UR4.F32, R176.F32 ;  /* 0x0000000466527c49 */ /* 0x000fc400092000b0 */
[--C-:B------:R-:W-:Y:S01]  /*4c00*/  FFMA2 R84, R104.F32x2.HI_LO, UR4.F32, R176.reuse.F32 ;  /* 0x0000000468547c49 */ /* 0x100fe200092000b0 */
[----:B------:R-:W2:Y:S01]  /*4c10*/  MUFU.EX2 R3, R3 ;  /* 0x0000000300037308 */ /* 0x000ea20000000800 */
[--C-:B------:R-:W-:Y:S02]  /*4c20*/  FFMA2 R88, R118.F32x2.HI_LO, UR4.F32, R176.reuse.F32 ;  /* 0x0000000476587c49 */ /* 0x100fe400092000b0 */
[--C-:B------:R-:W-:Y:S02]  /*4c30*/  FFMA2 R92, R114.F32x2.HI_LO, UR4.F32, R176.reuse.F32 ;  /* 0x00000004725c7c49 */ /* 0x100fe400092000b0 */
[--C-:B------:R-:W-:Y:S02]  /*4c40*/  FFMA2 R94, R116.F32x2.HI_LO, UR4.F32, R176.reuse.F32 ;  /* 0x00000004745e7c49 */ /* 0x100fe400092000b0 */
[--C-:B------:R-:W-:Y:S01]  /*4c50*/  FFMA2 R96, R122.F32x2.HI_LO, UR4.F32, R176.reuse.F32 ;  /* 0x000000047a607c49 */ /* 0x100fe200092000b0 */
[----:B------:R-:W3:Y:S01]  /*4c60*/  MUFU.EX2 R47, R47 ;  /* 0x0000002f002f7308 */ /* 0x000ee20000000800 */
        /* <DEDUP_REMOVED lines=9> */
[----:B------:R-:W4:Y:S01]  /*4d00*/  MUFU.EX2 R49, R49 ;  /* 0x0000003100317308 */ /* 0x000f220000000800 */
[--C-:B------:R-:W-:Y:S02]  /*4d10*/  FFMA2 R114, R130.F32x2.HI_LO, UR4.F32, R176.reuse.F32 ;  /* 0x0000000482727c49 */ /* 0x100fe400092000b0 */
[--C-:B------:R-:W-:Y:S02]  /*4d20*/  FFMA2 R116, R136.F32x2.HI_LO, UR4.F32, R176.reuse.F32 ;  /* 0x0000000488747c49 */ /* 0x100fe400092000b0 */
[--C-:B------:R-:W-:Y:S02]  /*4d30*/  FFMA2 R118, R138.F32x2.HI_LO, UR4.F32, R176.reuse.F32 ;  /* 0x000000048a767c49 */ /* 0x100fe400092000b0 */
[--C-:B------:R-:W-:Y:S01]  /*4d40*/  FFMA2 R122, R140.F32x2.HI_LO, UR4.F32, R176.reuse.F32 ;  /* 0x000000048c7a7c49 */ /* 0x100fe200092000b0 */
[----:B------:R-:W-:Y:S01]  /*4d50*/  MUFU.EX2 R50, R50 ;  /* 0x0000003200327308 */ /* 0x000fe20000000800 */
[----:B------:R-:W-:-:S02]  /*4d60*/  FFMA2 R106, R36.F32x2.HI_LO, UR4.F32, R176.F32 ;  /* 0x00000004246a7c49 */ /* 0x000fc400092000b0 */
[--C-:B------:R-:W-:Y:S02]  /*4d70*/  FFMA2 R108, R38.F32x2.HI_LO, UR4.F32, R176.reuse.F32 ;  /* 0x00000004266c7c49 */ /* 0x100fe400092000b0 */
[--C-:B------:R-:W-:Y:S02]  /*4d80*/  FFMA2 R110, R40.F32x2.HI_LO, UR4.F32, R176.reuse.F32 ;  /* 0x00000004286e7c49 */ /* 0x100fe400092000b0 */
[--C-:B------:R-:W-:Y:S01]  /*4d90*/  FFMA2 R112, R42.F32x2.HI_LO, UR4.F32, R176.reuse.F32 ;  /* 0x000000042a707c49 */ /* 0x100fe200092000b0 */
[----:B------:R-:W5:Y:S01]  /*4da0*/  MUFU.EX2 R51, R51 ;  /* 0x0000003300337308 */ /* 0x000f620000000800 */
[--C-:B------:R-:W-:Y:S02]  /*4db0*/  FFMA2 R120, R146.F32x2.HI_LO, UR4.F32, R176.reuse.F32 ;  /* 0x0000000492787c49 */ /* 0x100fe400092000b0 */
[--C-:B------:R-:W-:Y:S02]  /*4dc0*/  FFMA2 R124, R142.F32x2.HI_LO, UR4.F32, R176.reuse.F32 ;  /* 0x000000048e7c7c49 */ /* 0x100fe400092000b0 */
[----:B------:R-:W-:-:S02]  /*4dd0*/  FFMA2 R126, R144.F32x2.HI_LO, UR4.F32, R176.F32 ;  /* 0x00000004907e7c49 */ /* 0x000fc400092000b0 */
[--C-:B------:R-:W-:Y:S01]  /*4de0*/  FFMA2 R128, R150.F32x2.HI_LO, UR4.F32, R176.reuse.F32 ;  /* 0x0000000496807c49 */ /* 0x100fe200092000b0 */
[----:B------:R-:W-:Y:S01]  /*4df0*/  MUFU.EX2 R52, R52 ;  /* 0x0000003400347308 */ /* 0x000fe20000000800 */
[--C-:B------:R-:W-:Y:S02]  /*4e00*/  FFMA2 R130, R148.F32x2.HI_LO, UR4.F32, R176.reuse.F32 ;  /* 0x0000000494827c49 */ /* 0x100fe400092000b0 */
[--C-:B------:R-:W-:Y:S02]  /*4e10*/  FFMA2 R136, R152.F32x2.HI_LO, UR4.F32, R176.reuse.F32 ;  /* 0x0000000498887c49 */ /* 0x100fe400092000b0 */
[--C-:B------:R-:W-:Y:S01]  /*4e20*/  FFMA2 R138, R154.F32x2.HI_LO, UR4.F32, R176.reuse.F32 ;  /* 0x000000049a8a7c49 */ /* 0x100fe200092000b0 */
[----:B------:R-:W-:Y:S01]  /*4e30*/  LOP3.LUT R154, R132, 0x50, RZ, 0xfc, !PT ;  /* 0x00000050849a7812 */ /* 0x000fe200078efcff */
[--C-:B------:R-:W-:Y:S01]  /*4e40*/  FFMA2 R140, R156.F32x2.HI_LO, UR4.F32, R176.reuse.F32 ;  /* 0x000000049c8c7c49 */ /* 0x100fe200092000b0 */
[----:B------:R-:W5:Y:S01]  /*4e50*/  MUFU.EX2 R53, R53 ;  /* 0x0000003500357308 */ /* 0x000f620000000800 */
[----:B------:R-:W-:-:S02]  /*4e60*/  FFMA2 R162, R20.F32x2.HI_LO, UR4.F32, R176.F32 ;  /* 0x0000000414a27c49 */ /* 0x000fc400092000b0 */
[----:B------:R-:W-:Y:S02]  /*4e70*/  IMAD.U32 R20, RZ, RZ, UR12 ;  /* 0x0000000cff147e24 */ /* 0x000fe4000f8e00ff */
[--C-:B------:R-:W-:Y:S01]  /*4e80*/  FFMA2 R142, R4.F32x2.HI_LO, UR4.F32, R176.reuse.F32 ;  /* 0x00000004048e7c49 */ /* 0x100fe200092000b0 */
[----:B-1----:R-:W-:Y:S01]  /*4e90*/  F2FP.F16.F32.PACK_AB R4, R45, R44 ;  /* 0x0000002c2d04723e */ /* 0x002fe200000000ff */
[--C-:B------:R-:W-:Y:S01]  /*4ea0*/  FFMA2 R144, R6.F32x2.HI_LO, UR4.F32, R176.reuse.F32 ;  /* 0x0000000406907c49 */ /* 0x100fe200092000b0 */
[----:B--2---:R-:W-:Y:S01]  /*4eb0*/  F2FP.F16.F32.PACK_AB R5, R3, R2 ;  /* 0x000000020305723e */ /* 0x004fe200000000ff */
[--C-:B------:R-:W-:Y:S01]  /*4ec0*/  FFMA2 R146, R8.F32x2.HI_LO, UR4.F32, R176.reuse.F32 ;  /* 0x0000000408927c49 */ /* 0x100fe200092000b0 */
[----:B------:R-:W-:Y:S01]  /*4ed0*/  MUFU.EX2 R54, R54 ;  /* 0x0000003600367308 */ /* 0x000fe20000000800 */
[--C-:B------:R-:W-:Y:S01]  /*4ee0*/  FFMA2 R148, R10.F32x2.HI_LO, UR4.F32, R176.reuse.F32 ;  /* 0x000000040a947c49 */ /* 0x100fe200092000b0 */
[----:B---3--:R-:W-:Y:S01]  /*4ef0*/  F2FP.F16.F32.PACK_AB R6, R47, R46 ;  /* 0x0000002e2f06723e */ /* 0x008fe200000000ff */
[--C-:B------:R-:W-:Y:S01]  /*4f00*/  FFMA2 R150, R12.F32x2.HI_LO, UR4.F32, R176.reuse.F32 ;  /* 0x000000040c967c49 */ /* 0x100fe200092000b0 */
[----:B----4-:R-:W-:Y:S01]  /*4f10*/  F2FP.F16.F32.PACK_AB R7, R49, R48 ;  /* 0x000000303107723e */ /* 0x010fe200000000ff */
[--C-:B------:R-:W-:Y:S01]  /*4f20*/  FFMA2 R152, R14.F32x2.HI_LO, UR4.F32, R176.reuse.F32 ;  /* 0x000000040e987c49 */ /* 0x100fe200092000b0 */
[----:B-----5:R-:W-:Y:S01]  /*4f30*/  F2FP.F16.F32.PACK_AB R8, R51, R50 ;  /* 0x000000323308723e */ /* 0x020fe200000000ff */
[--C-:B------:R-:W-:Y:S01]  /*4f40*/  FFMA2 R156, R16.F32x2.HI_LO, UR4.F32, R176.reuse.F32 ;  /* 0x00000004109c7c49 */ /* 0x100fe200092000b0 */
[----:B------:R-:W1:Y:S01]  /*4f50*/  MUFU.EX2 R55, R55 ;  /* 0x0000003700377308 */ /* 0x000e620000000800 */
[--C-:B------:R-:W-:Y:S01]  /*4f60*/  FFMA2 R160, R18.F32x2.HI_LO, UR4.F32, R176.reuse.F32 ;  /* 0x0000000412a07c49 */ /* 0x100fe200092000b0 */
[----:B------:R-:W-:Y:S01]  /*4f70*/  F2FP.F16.F32.PACK_AB R9, R53, R52 ;  /* 0x000000343509723e */ /* 0x000fe200000000ff */
[--C-:B------:R-:W-:Y:S01]  /*4f80*/  FFMA2 R164, R22.F32x2.HI_LO, UR4.F32, R176.reuse.F32 ;  /* 0x0000000416a47c49 */ /* 0x100fe200092000b0 */
[----:B------:R-:W-:Y:S01]  /*4f90*/  LOP3.LUT R155, R132, 0x70, RZ, 0xfc, !PT ;  /* 0x00000070849b7812 */ /* 0x000fe200078efcff */
[----:B------:R-:W-:-:S02]  /*4fa0*/  FFMA2 R166, R24.F32x2.HI_LO, UR4.F32, R176.F32 ;  /* 0x0000000418a67c49 */ /* 0x000fc400092000b0 */
[--C-:B------:R-:W-:Y:S01]  /*4fb0*/  FFMA2 R168, R26.F32x2.HI_LO, UR4.F32, R176.reuse.F32 ;  /* 0x000000041aa87c49 */ /* 0x100fe200092000b0 */
[----:B------:R-:W-:Y:S01]  /*4fc0*/  MUFU.EX2 R56, R56 ;  /* 0x0000003800387308 */ /* 0x000fe20000000800 */
[--C-:B------:R-:W-:Y:S02]  /*4fd0*/  FFMA2 R170, R28.F32x2.HI_LO, UR4.F32, R176.reuse.F32 ;  /* 0x000000041caa7c49 */ /* 0x100fe400092000b0 */
[--C-:B------:R-:W-:Y:S02]  /*4fe0*/  FFMA2 R172, R30.F32x2.HI_LO, UR4.F32, R176.reuse.F32 ;  /* 0x000000041eac7c49 */ /* 0x100fe400092000b0 */
[--C-:B------:R-:W-:Y:S02]  /*4ff0*/  FFMA2 R174, R32.F32x2.HI_LO, UR4.F32, R176.reuse.F32 ;  /* 0x0000000420ae7c49 */ /* 0x100fe400092000b0 */
[----:B------:R-:W-:Y:S01]  /*5000*/  FFMA2 R176, R34.F32x2.HI_LO, UR4.F32, R176.F32 ;  /* 0x0000000422b07c49 */ /* 0x000fe200092000b0 */
[----:B------:R-:W2:Y:S01]  /*5010*/  MUFU.EX2 R57, R57 ;  /* 0x0000003900397308 */ /* 0x000ea20000000800 */
[----:B-1----:R-:W-:Y:S01]  /*5020*/  F2FP.F16.F32.PACK_AB R10, R55, R54 ;  /* 0x00000036370a723e */ /* 0x002fe200000000ff */
[----:B------:R-:W-:Y:S01]  /*5030*/  FADD2 R44, R44.F32x2.HI_LO, R50.F32x2.HI_LO ;  /* 0x000000322c2c724b */ /* 0x000fe20000000000 */
[----:B------:R-:W-:Y:S01]  /*5040*/  R2UR UR4, R154 ;  /* 0x000000009a0472ca */ /* 0x000fe200000e0000 */
[----:B------:R-:W-:-:S02]  /*5050*/  FADD2 R2, R2.F32x2.HI_LO, R52.F32x2.HI_LO ;  /* 0x000000340202724b */ /* 0x000fc40000000000 */
[----:B------:R-:W-:Y:S02]  /*5060*/  FADD2 R46, R46.F32x2.HI_LO, R54.F32x2.HI_LO ;  /* 0x000000362e2e724b */ /* 0x000fe40000000000 */
[----:B------:R-:W-:Y:S08]  /*5070*/  MUFU.EX2 R58, R58 ;  /* 0x0000003a003a7308 */ /* 0x000ff00000000800 */
[----:B------:R-:W1:Y:S01]  /*5080*/  MUFU.EX2 R59, R59 ;  /* 0x0000003b003b7308 */ /* 0x000e620000000800 */
[----:B--2---:R-:W-:Y:S01]  /*5090*/  F2FP.F16.F32.PACK_AB R11, R57, R56 ;  /* 0x00000038390b723e */ /* 0x004fe200000000ff */
[----:B------:R-:W-:-:S06]  /*50a0*/  FADD2 R48, R48.F32x2.HI_LO, R56.F32x2.HI_LO ;  /* 0x000000383030724b */ /* 0x000fcc0000000000 */
[----:B------:R-:W-:Y:S08]  /*50b0*/  MUFU.EX2 R60, R60 ;  /* 0x0000003c003c7308 */ /* 0x000ff00000000800 */
[----:B------:R-:W2:Y:S01]  /*50c0*/  MUFU.EX2 R61, R61 ;  /* 0x0000003d003d7308 */ /* 0x000ea20000000800 */
[----:B-1----:R-:W-:Y:S01]  /*50d0*/  F2FP.F16.F32.PACK_AB R12, R59, R58 ;  /* 0x0000003a3b0c723e */ /* 0x002fe200000000ff */
[----:B------:R-:W-:-:S06]  /*50e0*/  FADD2 R44, R44.F32x2.HI_LO, R58.F32x2.HI_LO ;  /* 0x0000003a2c2c724b */ /* 0x000fcc0000000000 */
        /* <DEDUP_REMOVED lines=27> */
[----:B------:R2:W-:Y:S06]  /*52a0*/  BAR.ARV R20, 0x40 ;  /* 0x000100140000751d */ /* 0x0005ec0000002000 */
[----:B------:R-:W-:Y:S01]  /*52b0*/  MUFU.EX2 R76, R76 ;  /* 0x0000004c004c7308 */ /* 0x000fe20000000800 */
[----:B------:R-:W-:Y:S01]  /*52c0*/  FADD2 R48, R48.F32x2.HI_LO, R72.F32x2.HI_LO ;  /* 0x000000483030724b */ /* 0x000fe20000000000 */
[----:B------:R3:W-:Y:S01]  /*52d0*/  STTM.x16 tmem[UR6], R4 ;  /* 0x00000004000079ed */ /* 0x0007e20008240006 */
[----:B------:R-:W-:-:S05]  /*52e0*/  R2UR UR6, R135 ;  /* 0x00000000870672ca */ /* 0x000fca00000e0000 */
[----:B------:R-:W4:Y:S01]  /*52f0*/  MUFU.EX2 R77, R77 ;  /* 0x0000004d004d7308 */ /* 0x000f220000000800 */
[----:B-1----:R-:W-:Y:S01]  /*5300*/  F2FP.F16.F32.PACK_AB R28, R75, R74 ;  /* 0x0000004a4b1c723e */ /* 0x002fe200000000ff */
[----:B------:R-:W-:-:S06]  /*5310*/  FADD2 R44, R44.F32x2.HI_LO, R74.F32x2.HI_LO ;  /* 0x0000004a2c2c724b */ /* 0x000fcc0000000000 */
[----:B------:R-:W-:Y:S08]  /*5320*/  MUFU.EX2 R78, R78 ;  /* 0x0000004e004e7308 */ /* 0x000ff00000000800 */
[----:B------:R-:W1:Y:S01]  /*5330*/  MUFU.EX2 R79, R79 ;  /* 0x0000004f004f7308 */ /* 0x000e620000000800 */
[----:B----4-:R-:W-:Y:S01]  /*5340*/  F2FP.F16.F32.PACK_AB R29, R77, R76 ;  /* 0x0000004c4d1d723e */ /* 0x010fe200000000ff */
[----:B------:R-:W-:-:S06]  /*5350*/  FADD2 R2, R2.F32x2.HI_LO, R76.F32x2.HI_LO ;  /* 0x0000004c0202724b */ /* 0x000fcc0000000000 */
[----:B------:R-:W-:Y:S08]  /*5360*/  MUFU.EX2 R80, R80 ;  /* 0x0000005000507308 */ /* 0x000ff00000000800 */
        /* <DEDUP_REMOVED lines=52> */
[----:B------:R-:W3:Y:S01]  /*56b0*/  MUFU.EX2 R107, R107 ;  /* 0x0000006b006b7308 */ /* 0x000ee20000000800 */
[----:B----4-:R-:W-:Y:S01]  /*56c0*/  F2FP.F16.F32.PACK_AB R43, R105, R104 ;  /* 0x00000068692b723e */ /* 0x010fe200000000ff */
[----:B------:R-:W-:-:S03]  /*56d0*/  FADD2 R48, R48.F32x2.HI_LO, R104.F32x2.HI_LO ;  /* 0x000000683030724b */ /* 0x000fc60000000000 */
[----:B------:R-:W-:Y:S01]  /*56e0*/  STTM.x16 tmem[UR4], R28 ;  /* 0x0000001c000079ed */ /* 0x000fe20008240004 */
[----:B------:R-:W-:Y:S02]  /*56f0*/  ULOP3.LUT UR4, UR8, 0x1, URZ, 0x3c, !UPT ;  /* 0x0000000108047892 */ /* 0x000fe4000f8e3cff */
[----:B------:R-:W-:Y:S02]  /*5700*/  MUFU.EX2 R108, R108 ;  /* 0x0000006c006c7308 */ /* 0x000fe40000000800 */
[----:B------:R-:W-:-:S06]  /*5710*/  USHF.L.U32 UR4, UR4, 0x1f, URZ ;  /* 0x0000001f04047899 */ /* 0x000fcc00080006ff */
[----:B------:R-:W1:Y:S01]  /*5720*/  MUFU.EX2 R109, R109 ;  /* 0x0000006d006d7308 */ /* 0x000e620000000800 */
[----:B---3--:R-:W-:Y:S01]  /*5730*/  F2FP.F16.F32.PACK_AB R12, R107, R106 ;  /* 0x0000006a6b0c723e */ /* 0x008fe200000000ff */
[----:B------:R-:W-:-:S06]  /*5740*/  FADD2 R44, R44.F32x2.HI_LO, R106.F32x2.HI_LO ;  /* 0x0000006a2c2c724b */ /* 0x000fcc0000000000 */
[----:B------:R-:W-:Y:S08]  /*5750*/  MUFU.EX2 R110, R110 ;  /* 0x0000006e006e7308 */ /* 0x000ff00000000800 */
[----:B------:R-:W3:Y:S01]  /*5760*/  MUFU.EX2 R111, R111 ;  /* 0x0000006f006f7308 */ /* 0x000ee20000000800 */
[----:B-1----:R-:W-:Y:S01]  /*5770*/  F2FP.F16.F32.PACK_AB R13, R109, R108 ;  /* 0x0000006c6d0d723e */ /* 0x002fe200000000ff */
[----:B------:R-:W-:-:S06]  /*5780*/  FADD2 R2, R2.F32x2.HI_LO, R108.F32x2.HI_LO ;  /* 0x0000006c0202724b */ /* 0x000fcc0000000000 */
[----:B------:R-:W-:Y:S08]  /*5790*/  MUFU.EX2 R112, R112 ;  /* 0x0000007000707308 */ /* 0x000ff00000000800 */
        /* <DEDUP_REMOVED lines=54> */
[----:B------:R-:W-:-:S03]  /*5b00*/  FADD2 R48, R48.F32x2.HI_LO, R140.F32x2.HI_LO ;  /* 0x0000008c3030724b */ /* 0x000fc60000000000 */
[----:B------:R1:W-:Y:S01]  /*5b10*/  STTM.x16 tmem[UR6], R12 ;  /* 0x0000000c000079ed */ /* 0x0003e20008240006 */
[----:B------:R-:W-:Y:S01]  /*5b20*/  R2UR UR6, R155 ;  /* 0x000000009b0672ca */ /* 0x000fe200000e0000 */
[----:B------:R-:W3:Y:S01]  /*5b30*/  FENCE.VIEW.ASYNC.T ;  /* 0x00000000000073c6 */ /* 0x000ee20000000200 */
[----:B------:R-:W-:Y:S08]  /*5b40*/  MUFU.EX2 R144, R144 ;  /* 0x0000009000907308 */ /* 0x000ff00000000800 */
[----:B------:R-:W4:Y:S01]  /*5b50*/  MUFU.EX2 R145, R145 ;  /* 0x0000009100917308 */ /* 0x000f220000000800 */
[----:B--2---:R-:W-:Y:S01]  /*5b60*/  F2FP.F16.F32.PACK_AB R4, R143, R142 ;  /* 0x0000008e8f04723e */ /* 0x004fe200000000ff */
[----:B------:R-:W-:-:S06]  /*5b70*/  FADD2 R44, R44.F32x2.HI_LO, R142.F32x2.HI_LO ;  /* 0x0000008e2c2c724b */ /* 0x000fcc0000000000 */
[----:B------:R-:W-:Y:S08]  /*5b80*/  MUFU.EX2 R146, R146 ;  /* 0x0000009200927308 */ /* 0x000ff00000000800 */
[----:B------:R-:W2:Y:S01]  /*5b90*/  MUFU.EX2 R147, R147 ;  /* 0x0000009300937308 */ /* 0x000ea20000000800 */
[----:B----4-:R-:W-:Y:S01]  /*5ba0*/  F2FP.F16.F32.PACK_AB R5, R145, R144 ;  /* 0x000000909105723e */ /* 0x010fe200000000ff */
[----:B------:R-:W-:-:S06]  /*5bb0*/  FADD2 R2, R2.F32x2.HI_LO, R144.F32x2.HI_LO ;  /* 0x000000900202724b */ /* 0x000fcc0000000000 */
[----:B------:R-:W-:Y:S08]  /*5bc0*/  MUFU.EX2 R148, R148 ;  /* 0x0000009400947308 */ /* 0x000ff00000000800 */
[----:B------:R-:W4:Y:S01]  /*5bd0*/  MUFU.EX2 R149, R149 ;  /* 0x0000009500957308 */ /* 0x000f220000000800 */
[----:B--2---:R-:W-:Y:S01]  /*5be0*/  F2FP.F16.F32.PACK_AB R6, R147, R146 ;  /* 0x000000929306723e */ /* 0x004fe200000000ff */
[----:B------:R-:W-:-:S06]  /*5bf0*/  FADD2 R46, R46.F32x2.HI_LO, R146.F32x2.HI_LO ;  /* 0x000000922e2e724b */ /* 0x000fcc0000000000 */
[----:B------:R-:W-:Y:S01]  /*5c00*/  MUFU.EX2 R150, R150 ;  /* 0x0000009600967308 */ /* 0x000fe20000000800 */
[----:B-1----:R-:W-:Y:S02]  /*5c10*/  IMAD.MOV.U32 R20, RZ, RZ, 0x1 ;  /* 0x00000001ff147424 */ /* 0x002fe400078e00ff */
[----:B------:R-:W-:Y:S02]  /*5c20*/  IMAD.U32 R21, RZ, RZ, UR4 ;  /* 0x00000004ff157e24 */ /* 0x000fe4000f8e00ff */
[----:B---3--:R1:W-:Y:S03]  /*5c30*/  SYNCS.ARRIVE.TRANS64.ART0 RZ, [UR5+0xd8], R20 ;  /* 0x0000d814ffff79a7 */ /* 0x0083e60008500005 */
[----:B------:R-:W2:Y:S01]  /*5c40*/  MUFU.EX2 R151, R151 ;  /* 0x0000009700977308 */ /* 0x000ea20000000800 */
[----:B----4-:R-:W-:Y:S01]  /*5c50*/  F2FP.F16.F32.PACK_AB R7, R149, R148 ;  /* 0x000000949507723e */ /* 0x010fe200000000ff */
[----:B------:R-:W-:-:S06]  /*5c60*/  FADD2 R48, R48.F32x2.HI_LO, R148.F32x2.HI_LO ;  /* 0x000000943030724b */ /* 0x000fcc0000000000 */
[----:B------:R-:W-:Y:S08]  /*5c70*/  MUFU.EX2 R152, R152 ;  /* 0x0000009800987308 */ /* 0x000ff00000000800 */
[----:B------:R-:W3:Y:S01]  /*5c80*/  MUFU.EX2 R153, R153 ;  /* 0x0000009900997308 */ /* 0x000ee20000000800 */
[----:B--2---:R-:W-:Y:S01]  /*5c90*/  F2FP.F16.F32.PACK_AB R8, R151, R150 ;  /* 0x000000969708723e */ /* 0x004fe200000000ff */
[----:B------:R-:W-:-:S06]  /*5ca0*/  FADD2 R44, R44.F32x2.HI_LO, R150.F32x2.HI_LO ;  /* 0x000000962c2c724b */ /* 0x000fcc0000000000 */
[----:B------:R-:W-:Y:S08]  /*5cb0*/  MUFU.EX2 R156, R156 ;  /* 0x0000009c009c7308 */ /* 0x000ff00000000800 */
[----:B------:R-:W2:Y:S01]  /*5cc0*/  MUFU.EX2 R157, R157 ;  /* 0x0000009d009d7308 */ /* 0x000ea20000000800 */
[----:B---3--:R-:W-:Y:S01]  /*5cd0*/  F2FP.F16.F32.PACK_AB R9, R153, R152 ;  /* 0x000000989909723e */ /* 0x008fe200000000ff */
        /* <DEDUP_REMOVED lines=32> */
[----:B------:R-:W-:-:S04]  /*5ee0*/  FADD2 R2, R2.F32x2.HI_LO, R172.F32x2.HI_LO ;  /* 0x000000ac0202724b */ /* 0x000fc80000000000 */
[----:B------:R-:W-:Y:S02]  /*5ef0*/  FADD2 R2, R44.F32x2.HI_LO, R2.F32x2.HI_LO ;  /* 0x000000022c02724b */ /* 0x000fe40000000000 */
[----:B------:R-:W-:Y:S08]  /*5f00*/  MUFU.EX2 R176, R176 ;  /* 0x000000b000b07308 */ /* 0x000ff00000000800 */
[----:B------:R-:W3:Y:S01]  /*5f10*/  MUFU.EX2 R177, R177 ;  /* 0x000000b100b17308 */ /* 0x000ee20000000800 */
[----:B--2---:R-:W-:Y:S01]  /*5f20*/  F2FP.F16.F32.PACK_AB R18, R175, R174 ;  /* 0x000000aeaf12723e */ /* 0x004fe200000000ff */
[----:B------:R-:W-:Y:S01]  /*5f30*/  FADD2 R46, R46.F32x2.HI_LO, R174.F32x2.HI_LO ;  /* 0x000000ae2e2e724b */ /* 0x000fe20000000000 */
[----:B---3--:R-:W-:Y:S01]  /*5f40*/  F2FP.F16.F32.PACK_AB R19, R177, R176 ;  /* 0x000000b0b113723e */ /* 0x008fe200000000ff */
[----:B------:R-:W-:-:S03]  /*5f50*/  FADD2 R48, R48.F32x2.HI_LO, R176.F32x2.HI_LO ;  /* 0x000000b03030724b */ /* 0x000fc60000000000 */
[----:B------:R1:W-:Y:S01]  /*5f60*/  STTM.x16 tmem[UR6], R4 ;  /* 0x00000004000079ed */ /* 0x0003e20008240006 */
[----:B------:R-:W2:Y:S02]  /*5f70*/  FENCE.VIEW.ASYNC.T ;  /* 0x00000000000073c6 */ /* 0x000ea40000000200 */
[----:B--2---:R-:W-:Y:S01]  /*5f80*/  NOP ;  /* 0x0000000000007918 */ /* 0x004fe20000000000 */
[----:B------:R1:W-:Y:S01]  /*5f90*/  @P0 SYNCS.ARRIVE.TRANS64.ART0 RZ, [UR5+0xe0], R20 ;  /* 0x0000e014ffff09a7 */ /* 0x0003e20008500005 */
[----:B------:R-:W-:-:S04]  /*5fa0*/  FADD2 R46, R46.F32x2.HI_LO, R48.F32x2.HI_LO ;  /* 0x000000302e2e724b */ /* 0x000fc80000000000 */
[----:B------:R-:W-:Y:S01]  /*5fb0*/  FADD2 R2, R2.F32x2.HI_LO, R46.F32x2.HI_LO ;  /* 0x0000002e0202724b */ /* 0x000fe20000000000 */
[----:B------:R-:W2:Y:S02]  /*5fc0*/  SYNCS.PHASECHK.TRANS64.TRYWAIT P0, [UR5+0x108], R21 ;  /* 0x00010815ff0075a7 */ /* 0x000ea40008001105 */
[----:B-12---:R-:W-:Y:S05]  /*5fd0*/  @!P0 BRA `(.L_x_44) ;  /* 0x0000003c00848947 */ /* 0x006fea0003800000 */
.L_x_100:
[----:B------:R-:W-:Y:S01]  /*5fe0*/  FADD R176, R2, R3 ;  /* 0x0000000302b07221 */ /* 0x000fe20000000000 */
[----:B------:R-:W-:Y:S06]  /*5ff0*/  BRA.U !UP0, `(.L_x_45) ;  /* 0x0000001d08f47547 */ /* 0x000fec000b800000 */
[----:B------:R-:W-:Y:S01]  /*6000*/  MOV R178, R158 ;  /* 0x0000009e00b27202 */ /* 0x000fe20000000f00 */
[----:B------:R-:W2:Y:S01]  /*6010*/  LDCU UR4, c[0x0][0x600] ;  /* 0x0000c000ff0477ac */ /* 0x000ea20008000800 */
[----:B------:R-:W-:-:S04]  /*6020*/  UMOV UR10, URZ ;  /* 0x000000ff000a7c82 */ /* 0x000fc80008000000 */
.L_x_48:
[----:B------:R-:W-:Y:S01]  /*6030*/  USHF.L.U32 UR6, UR9, 0x1f, URZ ;  /* 0x0000001f09067899 */ /* 0x000fe200080006ff */
[----:B------:R-:W-:-:S05]  /*6040*/  R2UR UR7, R132 ;  /* 0x00000000840772ca */ /* 0x000fca00000e0000 */
[----:B------:R-:W-:-:S04]  /*6050*/  MOV R2, UR6 ;  /* 0x0000000600027c02 */ /* 0x000fc80008000f00 */
[----:B------:R-:W3:Y:S02]  /*6060*/  SYNCS.PHASECHK.TRANS64.TRYWAIT P0, [UR5+0xd0], R2 ;  /* 0x0000d002ff0075a7 */ /* 0x000ee40008001105 */
[----:B---3--:R-:W-:Y:S05]  /*6070*/  @!P0 BRA `(.L_x_46) ;  /* 0x0000003c007c8947 */ /* 0x008fea0003800000 */
.L_x_102:
[----:B------:R-:W3:Y:S01]  /*6080*/  LDTM.x32 R100, tmem[UR7] ;  /* 0x00000007006479ee */ /* 0x000ee200082c0000 */
[----:B------:R-:W-:Y:S02]  /*6090*/  R2UR UR6, R133 ;  /* 0x00000000850672ca */ /* 0x000fe400000e0000 */
[----:B------:R-:W-:-:S11]  /*60a0*/  R2UR UR7, R134 ;  /* 0x00000000860772ca */ /* 0x000fd600000e0000 */
[----:B------:R-:W4:Y:S01]  /*60b0*/  LDTM.x32 R68, tmem[UR6] ;  /* 0x00000006004479ee */ /* 0x000f2200082c0000 */
[----:B------:R-:W-:Y:S01]  /*60c0*/  R2UR UR6, R135 ;  /* 0x00000000870672ca */ /* 0x000fe200000e0000 */
[----:B------:R-:W5:Y:S01]  /*60d0*/  LDTM.x32 R36, tmem[UR7] ;  /* 0x00000007002479ee */ /* 0x000f6200082c0000 */
[----:B------:R-:W-:Y:S02]  /*60e0*/  R2UR UR7, R154 ;  /* 0x000000009a0772ca */ /* 0x000fe400000e0000 */
[----:B---3--:R-:W-:Y:S02]  /*60f0*/  FMNMX3 R136, R178, R100, R101, !PT ;  /* 0x00000064b2887276 */ /* 0x008fe40007800065 */
[----:B------:R-:W-:Y:S02]  /*6100*/  FMNMX R3, R102, R103, !PT ;  /* 0x0000006766037209 */ /* 0x000fe40007800000 */
[----:B-1----:R-:W-:-:S05]  /*6110*/  FMNMX R2, R104, R105, !PT ;  /* 0x0000006968027209 */ /* 0x002fca0007800000 */
[----:B------:R-:W1:Y:S01]  /*6120*/  LDTM.x32 R4, tmem[UR6] ;  /* 0x00000006000479ee */ /* 0x000e6200082c0000 */
[----:B------:R-:W-:Y:S02]  /*6130*/  FMNMX R177, R106, R107, !PT ;  /* 0x0000006b6ab17209 */ /* 0x000fe40007800000 */
        /* <DEDUP_REMOVED lines=12> */
[----:B----4-:R-:W-:Y:S02]  /*6200*/  FMNMX3 R136, R136, R68, R69, !PT ;  /* 0x0000004488887276 */ /* 0x010fe40007800045 */
        /* <DEDUP_REMOVED lines=15> */
[----:B-----5:R-:W-:-:S02]  /*6300*/  FMNMX3 R136, R136, R36, R37, !PT ;  /* 0x0000002488887276 */ /* 0x020fc40007800025 */
        /* <DEDUP_REMOVED lines=15> */
[----:B-1----:R-:W-:Y:S02]  /*6400*/  FMNMX3 R136, R136, R4, R5, !PT ;  /* 0x0000000488887276 */ /* 0x002fe40007800005 */
        /* <DEDUP_REMOVED lines=15> */
[----:B------:R-:W-:Y:S02]  /*6500*/  FMNMX R3, R136, R3, !PT ;  /* 0x0000000388037209 */ /* 0x000fe40007800000 */
[----:B------:R-:W-:Y:S02]  /*6510*/  R2UR UR6, R134 ;  /* 0x00000000860672ca */ /* 0x000fe400000e0000 */
[----:B------:R-:W-:-:S04]  /*6520*/  FMNMX3 R177, R3, R2, R177, !PT ;  /* 0x0000000203b17276 */ /* 0x000fc800078000b1 */
[----:B------:R-:W-:-:S04]  /*6530*/  FSETP.NEU.AND P0, PT, R177, -INF , PT ;  /* 0xff800000b100780b */ /* 0x000fc80003f0d000 */
[----:B------:R-:W-:Y:S02]  /*6540*/  FSEL R158, R177, RZ, P0 ;  /* 0x000000ffb19e7208 */ /* 0x000fe40000000000 */
[----:B------:R-:W-:-:S03]  /*6550*/  ELECT P0, URZ, PT ;  /* 0x0000000000ff782f */ /* 0x000fc60003800000 */
[----:B------:R-:W-:-:S04]  /*6560*/  FADD R162, -R158, R178 ;  /* 0x000000b29ea27221 */ /* 0x000fc80000000100 */
[----:B--2---:R-:W-:-:S05]  /*6570*/  FMUL R162, R162, UR4 ;  /* 0x00000004a2a27c20 */ /* 0x004fca0008400000 */
[----:B------:R-:W-:Y:S02]  /*6580*/  FSETP.GE.AND P1, PT, R162, -8, PT ;  /* 0xc1000000a200780b */ /* 0x000fe40003f26000 */
[----:B------:R-:W1:Y:S02]  /*6590*/  MUFU.EX2 R162, R162 ;  /* 0x000000a200a27308 */ /* 0x000e640000000800 */
[----:B------:R-:W-:-:S05]  /*65a0*/  FSEL R158, R178, R158, P1 ;  /* 0x0000009eb29e7208 */ /* 0x000fca0000800000 */
[----:B------:R-:W-:-:S04]  /*65b0*/  FFMA R158, -R158, UR4, RZ ;  /* 0x000000049e9e7c23 */ /* 0x000fc800080001ff */
[--C-:B------:R-:W-:Y:S02]  /*65c0*/  FFMA2 R2, R100.F32x2.HI_LO, UR4.F32, R158.reuse.F32 ;  /* 0x0000000464027c49 */ /* 0x100fe4000920009e */
[--C-:B------:R-:W-:Y:S02]  /*65d0*/  FFMA2 R100, R102.F32x2.HI_LO, UR4.F32, R158.reuse.F32 ;  /* 0x0000000466647c49 */ /* 0x100fe4000920009e */
[--C-:B------:R-:W-:Y:S02]  /*65e0*/  FFMA2 R102, R104.F32x2.HI_LO, UR4.F32, R158.reuse.F32 ;  /* 0x0000000468667c49 */ /* 0x100fe4000920009e */
[--C-:B------:R-:W-:Y:S01]  /*65f0*/  FFMA2 R104, R106.F32x2.HI_LO, UR4.F32, R158.reuse.F32 ;  /* 0x000000046a687c49 */ /* 0x100fe2000920009e */
[----:B------:R-:W-:Y:S01]  /*6600*/  MUFU.EX2 R2, R2 ;  /* 0x0000000200027308 */ /* 0x000fe20000000800 */
[--C-:B------:R-:W-:Y:S01]  /*6610*/  FFMA2 R106, R108.F32x2.HI_LO, UR4.F32, R158.reuse.F32 ;  /* 0x000000046c6a7c49 */ /* 0x100fe2000920009e */
[----:B-1----:R-:W-:Y:S01]  /*6620*/  FSEL R179, R162, 1, !P1 ;  /* 0x3f800000a2b37808 */ /* 0x002fe20004800000 */
        /* <DEDUP_REMOVED lines=8> */
[----:B------:R-:W-:Y:S01]  /*66b0*/  MUFU.EX2 R100, R100 ;  /* 0x0000006400647308 */ /* 0x000fe20000000800 */
[----:B------:R-:W-:-:S02]  /*66c0*/  FFMA2 R96, R96.F32x2.HI_LO, UR4.F32, R158.F32 ;  /* 0x0000000460607c49 */ /* 0x000fc4000920009e */
[--C-:B------:R-:W-:Y:S02]  /*66d0*/  FFMA2 R122, R124.F32x2.HI_LO, UR4.F32, R158.reuse.F32 ;  /* 0x000000047c7a7c49 */ /* 0x100fe4000920009e */
[--C-:B------:R-:W-:Y:S01]  /*66e0*/  FFMA2 R124, R126.F32x2.HI_LO, UR4.F32, R158.reuse.F32 ;  /* 0x000000047e7c7c49 */ /* 0x100fe2000920009e */
[----:B------:R-:W-:Y:S01]  /*66f0*/  FMNMX R96, R96, -127, !PT ;  /* 0xc2fe000060607809 */ /* 0x000fe20007800000 */
[--C-:B------:R-:W-:Y:S01]  /*6700*/  FFMA2 R126, R128.F32x2.HI_LO, UR4.F32, R158.reuse.F32 ;  /* 0x00000004807e7c49 */ /* 0x100fe2000920009e */
[----:B------:R-:W-:Y:S01]  /*6710*/  FMNMX R97, R97, -127, !PT ;  /* 0xc2fe000061617809 */ /* 0x000fe20007800000 */
        /* <DEDUP_REMOVED lines=8> */
[--C-:B------:R-:W-:Y:S01]  /*67a0*/  FFMA2 R144, R6.F32x2.HI_LO, UR4.F32, R158.reuse.F32 ;  /* 0x0000000406907c49 */ /* 0x100fe2000920009e */
[----:B------:R-:W-:Y:S01]  /*67b0*/  FMNMX R16, R16, -127, !PT ;  /* 0xc2fe000010107809 */ /* 0x000fe20007800000 */
[--C-:B------:R-:W-:Y:S01]  /*67c0*/  FFMA2 R64, R28.F32x2.HI_LO, UR4.F32, R158.reuse.F32 ;  /* 0x000000041c407c49 */ /* 0x100fe2000920009e */
[----:B------:R-:W-:Y:S01]  /*67d0*/  FMNMX R17, R17, -127, !PT ;  /* 0xc2fe000011117809 */ /* 0x000fe20007800000 */
[--C-:B------:R-:W-:Y:S01]  /*67e0*/  FFMA2 R6, R50.F32x2.HI_LO, UR4.F32, R158.reuse.F32 ;  /* 0x0000000432067c49 */ /* 0x100fe2000920009e */
[----:B------:R-:W-:Y:S01]  /*67f0*/  FMNMX R8, R8, -127, !PT ;  /* 0xc2fe000008087809 */ /* 0x000fe20007800000 */
[----:B------:R-:W-:Y:S01]  /*6800*/  FADD2.RM R28, R96.F32x2.HI_LO, 12582912 ;  /* 0x4b400000601c744b */ /* 0x000fe20000204000 */
[----:B------:R-:W-:Y:S01]  /*6810*/  FMNMX R9, R9, -127, !PT ;  /* 0xc2fe000009097809 */ /* 0x000fe20007800000 */
[--C-:B------:R-:W-:Y:S01]  /*6820*/  FFMA2 R152, R14.F32x2.HI_LO, UR4.F32, R158.reuse.F32 ;  /* 0x000000040e987c49 */ /* 0x100fe2000920009e */
[----:B------:R-:W-:Y:S01]  /*6830*/  FMNMX R6, R6, -127, !PT ;  /* 0xc2fe000006067809 */ /* 0x000fe20007800000 */
[--C-:B------:R-:W-:Y:S01]  /*6840*/  FFMA2 R14, R82.F32x2.HI_LO, UR4.F32, R158.reuse.F32 ;  /* 0x00000004520e7c49 */ /* 0x100fe2000920009e */
[----:B------:R-:W-:Y:S01]  /*6850*/  FMNMX R7, R7, -127, !PT ;  /* 0xc2fe000007077809 */ /* 0x000fe20007800000 */
[----:B------:R-:W-:Y:S01]  /*6860*/  FADD2 R170, R28.F32x2.HI_LO, -12582912 ;  /* 0xcb4000001caa744b */ /* 0x000fe20000200000 */
[----:B------:R1:W-:Y:S01]  /*6870*/  MUFU.EX2 R80, R36 ;  /* 0x0000002400507308 */ /* 0x0003e20000000800 */
[--C-:B------:R-:W-:Y:S01]  /*6880*/  FFMA2 R22, R22.F32x2.HI_LO, UR4.F32, R158.reuse.F32 ;  /* 0x0000000416167c49 */ /* 0x100fe2000920009e */
[----:B------:R-:W-:Y:S01]  /*6890*/  FMNMX R14, R14, -127, !PT ;  /* 0xc2fe00000e0e7809 */ /* 0x000fe20007800000 */
[----:B------:R-:W-:Y:S01]  /*68a0*/  FADD2.RM R174, R16.F32x2.HI_LO, 12582912 ;  /* 0x4b40000010ae744b */ /* 0x000fe20000204000 */
[----:B------:R-:W-:Y:S01]  /*68b0*/  FMNMX R15, R15, -127, !PT ;  /* 0xc2fe00000f0f7809 */ /* 0x000fe20007800000 */
[----:B------:R-:W-:-:S02]  /*68c0*/  FFMA2 R148, R10.F32x2.HI_LO, UR4.F32, R158.F32 ;  /* 0x000000040a947c49 */ /* 0x000fc4000920009e */
[----:B------:R-:W-:Y:S01]  /*68d0*/  FADD2 R170, R96.F32x2.HI_LO, -R170.F32x2.HI_LO ;  /* 0x800000aa60aa724b */ /* 0x000fe20000000000 */
[----:B------:R2:W-:Y:S01]  /*68e0*/  MUFU.EX2 R81, R37 ;  /* 0x0000002500517308 */ /* 0x0005e20000000800 */
[--C-:B------:R-:W-:Y:S02]  /*68f0*/  FFMA2 R10, R48.F32x2.HI_LO, UR4.F32, R158.reuse.F32 ;  /* 0x00000004300a7c49 */ /* 0x100fe4000920009e */
[--C-:B------:R-:W-:Y:S02]  /*6900*/  FFMA2 R48, R18.F32x2.HI_LO, UR4.F32, R158.reuse.F32 ;  /* 0x0000000412307c49 */ /* 0x100fe4000920009e */
[--C-:B------:R-:W-:Y:S01]  /*6910*/  FFMA2 R142, R4.F32x2.HI_LO, UR4.F32, R158.reuse.F32 ;  /* 0x00000004048e7c49 */ /* 0x100fe2000920009e */
[----:B------:R-:W-:Y:S01]  /*6920*/  FMNMX R10, R10, -127, !PT ;  /* 0xc2fe00000a0a7809 */ /* 0x000fe20007800000 */
[--C-:B------:R-:W-:Y:S01]  /*6930*/  FFMA2 R150, R12.F32x2.HI_LO, UR4.F32, R158.reuse.F32 ;  /* 0x000000040c967c49 */ /* 0x100fe2000920009e */
[----:B------:R-:W-:Y:S01]  /*6940*/  MUFU.EX2 R96, R22 ;  /* 0x0000001600607308 */ /* 0x000fe20000000800 */
[----:B------:R-:W-:Y:S01]  /*6950*/  FADD2 R18, R174.F32x2.HI_LO, -12582912 ;  /* 0xcb400000ae12744b */ /* 0x000fe20000200000 */
[----:B------:R-:W-:Y:S01]  /*6960*/  FMNMX R11, R11, -127, !PT ;  /* 0xc2fe00000b0b7809 */ /* 0x000fe20007800000 */
[----:B------:R-:W-:-:S02]  /*6970*/  FFMA2 R12, R98.F32x2.HI_LO, UR4.F32, R158.F32 ;  /* 0x00000004620c7c49 */ /* 0x000fc4000920009e */
[--C-:B------:R-:W-:Y:S02]  /*6980*/  FFMA2 R4, R66.F32x2.HI_LO, UR4.F32, R158.reuse.F32 ;  /* 0x0000000442047c49 */ /* 0x100fe4000920009e */
[--C-:B------:R-:W-:Y:S01]  /*6990*/  FFMA2 R50, R30.F32x2.HI_LO, UR4.F32, R158.reuse.F32 ;  /* 0x000000041e327c49 */ /* 0x100fe2000920009e */
[----:B------:R3:W-:Y:S01]  /*69a0*/  MUFU.EX2 R97, R23 ;  /* 0x0000001700617308 */ /* 0x0007e20000000800 */
[--C-:B------:R-:W-:Y:S01]  /*69b0*/  FFMA2 R68, R68.F32x2.HI_LO, UR4.F32, R158.reuse.F32 ;  /* 0x0000000444447c49 */ /* 0x100fe2000920009e */
[----:B------:R-:W-:Y:S01]  /*69c0*/  FMNMX R12, R12, -127, !PT ;  /* 0xc2fe00000c0c7809 */ /* 0x000fe20007800000 */
[--C-:B------:R-:W-:Y:S01]  /*69d0*/  FFMA2 R70, R70.F32x2.HI_LO, UR4.F32, R158.reuse.F32 ;  /* 0x0000000446467c49 */ /* 0x100fe2000920009e */
[----:B------:R-:W-:Y:S01]  /*69e0*/  FMNMX R13, R13, -127, !PT ;  /* 0xc2fe00000d0d7809 */ /* 0x000fe20007800000 */
[--C-:B------:R-:W-:Y:S01]  /*69f0*/  FFMA2 R72, R72.F32x2.HI_LO, UR4.F32, R158.reuse.F32 ;  /* 0x0000000448487c49 */ /* 0x100fe2000920009e */
[----:B-1----:R-:W-:Y:S01]  /*6a00*/  FMNMX R36, R4, -127, !PT ;  /* 0xc2fe000004247809 */ /* 0x002fe20007800000 */
[--C-:B------:R-:W-:Y:S01]  /*6a10*/  FFMA2 R74, R74.F32x2.HI_LO, UR4.F32, R158.reuse.F32 ;  /* 0x000000044a4a7c49 */ /* 0x100fe2000920009e */
[----:B--2---:R-:W-:Y:S01]  /*6a20*/  FMNMX R37, R5, -127, !PT ;  /* 0xc2fe000005257809 */ /* 0x004fe20007800000 */
[--C-:B------:R-:W-:Y:S01]  /*6a30*/  FFMA2 R76, R76.F32x2.HI_LO, UR4.F32, R158.reuse.F32 ;  /* 0x000000044c4c7c49 */ /* 0x100fe2000920009e */
[----:B------:R-:W-:Y:S01]  /*6a40*/  MUFU.EX2 R103, R103 ;  /* 0x0000006700677308 */ /* 0x000fe20000000800 */
[----:B------:R-:W-:-:S02]  /*6a50*/  FFMA2 R78, R78.F32x2.HI_LO, UR4.F32, R158.F32 ;  /* 0x000000044e4e7c49 */ /* 0x000fc4000920009e */
[--C-:B------:R-:W-:Y:S02]  /*6a60*/  FFMA2 R84, R84.F32x2.HI_LO, UR4.F32, R158.reuse.F32 ;  /* 0x0000000454547c49 */ /* 0x100fe4000920009e */
[--C-:B------:R-:W-:Y:S02]  /*6a70*/  FFMA2 R86, R86.F32x2.HI_LO, UR4.F32, R158.reuse.F32 ;  /* 0x0000000456567c49 */ /* 0x100fe4000920009e */
[----:B---3--:R-:W-:Y:S01]  /*6a80*/  FADD2.RM R22, R6.F32x2.HI_LO, 12582912 ;  /* 0x4b4000000616744b */ /* 0x008fe20000204000 */
[----:B------:R-:W-:Y:S01]  /*6a90*/  MUFU.EX2 R104, R104 ;  /* 0x0000006800687308 */ /* 0x000fe20000000800 */
[--C-:B------:R-:W-:Y:S02]  /*6aa0*/  FFMA2 R88, R88.F32x2.HI_LO, UR4.F32, R158.reuse.F32 ;  /* 0x0000000458587c49 */ /* 0x100fe4000920009e */
[--C-:B------:R-:W-:Y:S02]  /*6ab0*/  FFMA2 R90, R90.F32x2.HI_LO, UR4.F32, R158.reuse.F32 ;  /* 0x000000045a5a7c49 */ /* 0x100fe4000920009e */
[----:B------:R-:W-:-:S02]  /*6ac0*/  FFMA2 R92, R92.F32x2.HI_LO, UR4.F32, R158.F32 ;  /* 0x000000045c5c7c49 */ /* 0x000fc4000920009e */
        /* <DEDUP_REMOVED lines=20> */
[----:B------:R-:W-:Y:S01]  /*6c10*/  FADD2.RM R30, R14.F32x2.HI_LO, 12582912 ;  /* 0x4b4000000e1e744b */ /* 0x000fe20000204000 */
[----:B------:R-:W-:Y:S01]  /*6c20*/  MUFU.EX2 R109, R109 ;  /* 0x0000006d006d7308 */ /* 0x000fe20000000800 */
[----:B------:R-:W-:-:S02]  /*6c30*/  FFMA2 R158, R34.F32x2.HI_LO, UR4.F32, R158.F32 ;  /* 0x00000004229e7c49 */ /* 0x000fc4000920009e */
[----:B------:R-:W-:Y:S02]  /*6c40*/  IMAD.MOV.U32 R34, RZ, RZ, 0x3d9df09d ;  /* 0x3d9df09dff227424 */ /* 0x000fe400078e00ff */
[----:B------:R-:W-:Y:S02]  /*6c50*/  FADD2 R164, R22.F32x2.HI_LO, -12582912 ;  /* 0xcb40000016a4744b */ /* 0x000fe40000200000 */
[----:B------:R-:W-:Y:S02]  /*6c60*/  FADD2 R32, R16.F32x2.HI_LO, -R18.F32x2.HI_LO ;  /* 0x800000121020724b */ /* 0x000fe40000000000 */
[----:B------:R-:W-:Y:S01]  /*6c70*/  FADD2 R172, R30.F32x2.HI_LO, -12582912 ;  /* 0xcb4000001eac744b */ /* 0x000fe20000200000 */
[----:B------:R-:W-:Y:S01]  /*6c80*/  MUFU.EX2 R110, R110 ;  /* 0x0000006e006e7308 */ /* 0x000fe20000000800 */
[----:B------:R-:W-:Y:S02]  /*6c90*/  FADD2 R164, R6.F32x2.HI_LO, -R164.F32x2.HI_LO ;  /* 0x800000a406a4724b */ /* 0x000fe40000000000 */
[----:B------:R-:W-:-:S02]  /*6ca0*/  FFMA2 R6, R32.F32x2.HI_LO, R34.F32, 0.22756439447402954102 ;  /* 0x3e6906a420067449 */ /* 0x000fc40001200022 */
[----:B------:R-:W-:Y:S02]  /*6cb0*/  FADD2 R172, R14.F32x2.HI_LO, -R172.F32x2.HI_LO ;  /* 0x800000ac0eac724b */ /* 0x000fe40000000000 */
[----:B------:R-:W-:Y:S01]  /*6cc0*/  FADD2.RM R26, R12.F32x2.HI_LO, 12582912 ;  /* 0x4b4000000c1a744b */ /* 0x000fe20000204000 */
[----:B------:R-:W1:Y:S01]  /*6cd0*/  MUFU.EX2 R111, R111 ;  /* 0x0000006f006f7308 */ /* 0x000e620000000800 */
[----:B------:R-:W-:Y:S02]  /*6ce0*/  FFMA2 R6, R6.F32x2.HI_LO, R32.F32x2.HI_LO, 0.69514614343643188477 ;  /* 0x3f31f51906067449 */ /* 0x000fe40000200020 */
[----:B------:R-:W-:Y:S02]  /*6cf0*/  FADD2.RM R24, R10.F32x2.HI_LO, 12582912 ;  /* 0x4b4000000a18744b */ /* 0x000fe40000204000 */
[----:B------:R-:W-:Y:S02]  /*6d00*/  FFMA2 R4, R172.F32x2.HI_LO, R34.F32, 0.22756439447402954102 ;  /* 0x3e6906a4ac047449 */ /* 0x000fe40001200022 */
[----:B------:R-:W-:Y:S01]  /*6d10*/  FADD2 R168, R26.F32x2.HI_LO, -12582912 ;  /* 0xcb4000001aa8744b */ /* 0x000fe20000200000 */
[----:B------:R-:W-:Y:S01]  /*6d20*/  MUFU.EX2 R112, R112 ;  /* 0x0000007000707308 */ /* 0x000fe20000000800 */
[----:B------:R-:W-:-:S02]  /*6d30*/  FADD2.RM R20, R8.F32x2.HI_LO, 12582912 ;  /* 0x4b4000000814744b */ /* 0x000fc40000204000 */
[----:B------:R-:W-:Y:S02]  /*6d40*/  FFMA2 R32, R6.F32x2.HI_LO, R32.F32x2.HI_LO, 1 ;  /* 0x3f80000006207449 */ /* 0x000fe40000200020 */
[----:B------:R-:W-:Y:S02]  /*6d50*/  FFMA2 R6, R170.F32x2.HI_LO, R34.F32, 0.22756439447402954102 ;  /* 0x3e6906a4aa067449 */ /* 0x000fe40001200022 */
[----:B------:R-:W-:Y:S01]  /*6d60*/  FADD2 R166, R24.F32x2.HI_LO, -12582912 ;  /* 0xcb40000018a6744b */ /* 0x000fe20000200000 */
[----:B------:R-:W2:Y:S01]  /*6d70*/  MUFU.EX2 R113, R113 ;  /* 0x0000007100717308 */ /* 0x000ea20000000800 */
[----:B------:R-:W-:Y:S02]  /*6d80*/  FFMA2 R4, R4.F32x2.HI_LO, R172.F32x2.HI_LO, 0.69514614343643188477 ;  /* 0x3f31f51904047449 */ /* 0x000fe400002000ac */
[----:B------:R-:W-:Y:S02]  /*6d90*/  IMAD R174, R174, 0x800000, R32 ;  /* 0x00800000aeae7824 */ /* 0x000fe400078e0220 */
[----:B------:R-:W-:-:S02]  /*6da0*/  FADD2 R168, R12.F32x2.HI_LO, -R168.F32x2.HI_LO ;  /* 0x800000a80ca8724b */ /* 0x000fc40000000000 */
[----:B------:R-:W-:Y:S02]  /*6db0*/  IMAD R175, R175, 0x800000, R33 ;  /* 0x00800000afaf7824 */ /* 0x000fe400078e0221 */
[----:B------:R-:W-:Y:S02]  /*6dc0*/  FADD2 R38, R20.F32x2.HI_LO, -12582912 ;  /* 0xcb4000001426744b */ /* 0x000fe40000200000 */
[----:B------:R-:W-:Y:S01]  /*6dd0*/  FADD2.RM R160, R36.F32x2.HI_LO, 12582912 ;  /* 0x4b40000024a0744b */ /* 0x000fe20000204000 */
[----:B------:R-:W-:Y:S01]  /*6de0*/  MUFU.EX2 R114, R114 ;  /* 0x0000007200727308 */ /* 0x000fe20000000800 */
[----:B------:R-:W-:Y:S02]  /*6df0*/  FFMA2 R6, R6.F32x2.HI_LO, R170.F32x2.HI_LO, 0.69514614343643188477 ;  /* 0x3f31f51906067449 */ /* 0x000fe400002000aa */
[----:B------:R-:W-:Y:S01]  /*6e00*/  FADD2 R166, R10.F32x2.HI_LO, -R166.F32x2.HI_LO ;  /* 0x800000a60aa6724b */ /* 0x000fe20000000000 */
[----:B-1----:R-:W-:Y:S01]  /*6e10*/  F2FP.F16.F32.PACK_AB R10, R111, R110 ;  /* 0x0000006e6f0a723e */ /* 0x002fe200000000ff */
[----:B------:R-:W-:-:S02]  /*6e20*/  FFMA2 R172, R4.F32x2.HI_LO, R172.F32x2.HI_LO, 1 ;  /* 0x3f80000004ac7449 */ /* 0x000fc400002000ac */
[----:B------:R-:W-:Y:S01]  /*6e30*/  FADD2 R38, R8.F32x2.HI_LO, -R38.F32x2.HI_LO ;  /* 0x800000260826724b */ /* 0x000fe20000000000 */
[----:B------:R-:W1:Y:S01]  /*6e40*/  MUFU.EX2 R115, R115 ;  /* 0x0000007300737308 */ /* 0x000e620000000800 */
[----:B------:R-:W-:Y:S01]  /*6e50*/  FFMA2 R4, R168.F32x2.HI_LO, R34.F32, 0.22756439447402954102 ;  /* 0x3e6906a4a8047449 */ /* 0x000fe20001200022 */
[----:B--2---:R-:W-:Y:S01]  /*6e60*/  F2FP.F16.F32.PACK_AB R11, R113, R112 ;  /* 0x00000070710b723e */ /* 0x004fe200000000ff */
[----:B------:R-:W-:Y:S02]  /*6e70*/  FADD2 R8, R160.F32x2.HI_LO, -12582912 ;  /* 0xcb400000a008744b */ /* 0x000fe40000200000 */
[----:B------:R-:W-:Y:S02]  /*6e80*/  IMAD R172, R30, 0x800000, R172 ;  /* 0x008000001eac7824 */ /* 0x000fe400078e02ac */
[----:B------:R-:W-:Y:S02]  /*6e90*/  FFMA2 R170, R6.F32x2.HI_LO, R170.F32x2.HI_LO, 1 ;  /* 0x3f80000006aa7449 */ /* 0x000fe400002000aa */
[----:B------:R-:W-:-:S02]  /*6ea0*/  IMAD R173, R31, 0x800000, R173 ;  /* 0x008000001fad7824 */ /* 0x000fc400078e02ad */
[----:B------:R-:W-:Y:S01]  /*6eb0*/  FFMA2 R6, R166.F32x2.HI_LO, R34.F32, 0.22756439447402954102 ;  /* 0x3e6906a4a6067449 */ /* 0x000fe20001200022 */
[----:B------:R-:W-:Y:S01]  /*6ec0*/  MUFU.EX2 R116, R116 ;  /* 0x0000007400747308 */ /* 0x000fe20000000800 */
[----:B------:R-:W-:Y:S02]  /*6ed0*/  FFMA2 R4, R4.F32x2.HI_LO, R168.F32x2.HI_LO, 0.69514614343643188477 ;  /* 0x3f31f51904047449 */ /* 0x000fe400002000a8 */
[----:B------:R-:W-:Y:S02]  /*6ee0*/  IMAD R170, R28, 0x800000, R170 ;  /* 0x008000001caa7824 */ /* 0x000fe400078e02aa */
[----:B------:R-:W-:Y:S02]  /*6ef0*/  FADD2 R36, R36.F32x2.HI_LO, -R8.F32x2.HI_LO ;  /* 0x800000082424724b */ /* 0x000fe40000000000 */
[----:B------:R-:W-:Y:S02]  /*6f00*/  IMAD.SHL.U32 R8, R0, 0x4, RZ ;  /* 0x0000000400087824 */ /* 0x000fe400078e00ff */
[----:B------:R-:W-:Y:S01]  /*6f10*/  FFMA2 R6, R6.F32x2.HI_LO, R166.F32x2.HI_LO, 0.69514614343643188477 ;  /* 0x3f31f51906067449 */ /* 0x000fe200002000a6 */
[----:B------:R-:W-:Y:S01]  /*6f20*/  F2FP.F16.F32.PACK_AB R9, R109, R108 ;  /* 0x0000006c6d09723e */ /* 0x000fe200000000ff */
[----:B------:R-:W-:Y:S01]  /*6f30*/  FFMA2 R168, R4.F32x2.HI_LO, R168.F32x2.HI_LO, 1 ;  /* 0x3f80000004a87449 */ /* 0x000fe200002000a8 */
[----:B------:R-:W2:Y:S01]  /*6f40*/  MUFU.EX2 R117, R117 ;  /* 0x0000007500757308 */ /* 0x000ea20000000800 */
[----:B------:R-:W-:Y:S01]  /*6f50*/  FFMA2 R4, R164.F32x2.HI_LO, R34.F32, 0.22756439447402954102 ;  /* 0x3e6906a4a4047449 */ /* 0x000fe20001200022 */
[----:B------:R-:W-:Y:S01]  /*6f60*/  LOP3.LUT R8, R8, 0x1fc, RZ, 0xc0, !PT ;  /* 0x000001fc08087812 */ /* 0x000fe200078ec0ff */
[----:B------:R-:W-:-:S02]  /*6f70*/  FFMA2 R166, R6.F32x2.HI_LO, R166.F32x2.HI_LO, 1 ;  /* 0x3f80000006a67449 */ /* 0x000fc400002000a6 */
[----:B------:R-:W-:Y:S02]  /*6f80*/  IMAD.U32 R6, RZ, RZ, UR12 ;  /* 0x0000000cff067e24 */ /* 0x000fe4000f8e00ff */
[----:B------:R-:W-:Y:S01]  /*6f90*/  FFMA2 R162, R38.F32x2.HI_LO, R34.F32, 0.22756439447402954102 ;  /* 0x3e6906a426a27449 */ /* 0x000fe20001200022 */
[----:B------:R-:W-:Y:S01]  /*6fa0*/  F2FP.F16.F32.PACK_AB R7, R105, R104 ;  /* 0x000000686907723e */ /* 0x000fe200000000ff */
[----:B------:R-:W-:Y:S01]  /*6fb0*/  FFMA2 R34, R36.F32x2.HI_LO, R34.F32, 0.22756439447402954102 ;  /* 0x3e6906a424227449 */ /* 0x000fe20001200022 */
[----:B------:R-:W-:Y:S01]  /*6fc0*/  MUFU.EX2 R118, R118 ;  /* 0x0000007600767308 */ /* 0x000fe20000000800 */
[----:B------:R-:W-:Y:S01]  /*6fd0*/  FFMA2 R4, R4.F32x2.HI_LO, R164.F32x2.HI_LO, 0.69514614343643188477 ;  /* 0x3f31f51904047449 */ /* 0x000fe200002000a4 */
[----:B------:R3:W-:Y:S01]  /*6fe0*/  STS [R8+UR5+0x14c], R179 ;  /* 0x00014cb308007988 */ /* 0x0007e20008000805 */
[----:B------:R-:W-:Y:S01]  /*6ff0*/  FFMA2 R34, R34.F32x2.HI_LO, R36.F32x2.HI_LO, 0.69514614343643188477 ;  /* 0x3f31f51922227449 */ /* 0x000fe20000200024 */
[----:B-1----:R-:W-:Y:S01]  /*7000*/  F2FP.F16.F32.PACK_AB R12, R115, R114 ;  /* 0x00000072730c723e */ /* 0x002fe200000000ff */
[----:B------:R-:W-:Y:S01]  /*7010*/  FFMA2 R164, R4.F32x2.HI_LO, R164.F32x2.HI_LO, 1 ;  /* 0x3f80000004a47449 */ /* 0x000fe200002000a4 */
[----:B------:R1:W-:Y:S06]  /*7020*/  BAR.ARV R6, 0x40 ;  /* 0x000100060000751d */ /* 0x0003ec0000002000 */
[----:B------:R-:W4:Y:S01]  /*7030*/  MUFU.EX2 R119, R119 ;  /* 0x0000007700777308 */ /* 0x000f220000000800 */
[----:B------:R-:W-:Y:S01]  /*7040*/  F2FP.F16.F32.PACK_AB R4, R3, R2 ;  /* 0x000000020304723e */ /* 0x000fe200000000ff */
[----:B------:R-:W-:Y:S01]  /*7050*/  FFMA2 R162, R162.F32x2.HI_LO, R38.F32x2.HI_LO, 0.69514614343643188477 ;  /* 0x3f31f519a2a27449 */ /* 0x000fe20000200026 */
[----:B------:R-:W-:Y:S01]  /*7060*/  F2FP.F16.F32.PACK_AB R5, R101, R100 ;  /* 0x000000646505723e */ /* 0x000fe200000000ff */
[----:B------:R-:W-:Y:S01]  /*7070*/  FFMA2 R34, R34.F32x2.HI_LO, R36.F32x2.HI_LO, 1 ;  /* 0x3f80000022227449 */ /* 0x000fe20000200024 */
[----:B--2---:R-:W-:Y:S01]  /*7080*/  F2FP.F16.F32.PACK_AB R13, R117, R116 ;  /* 0x00000074750d723e */ /* 0x004fe200000000ff */
[----:B------:R-:W-:-:S02]  /*7090*/  IMAD R171, R29, 0x800000, R171 ;  /* 0x008000001dab7824 */ /* 0x000fc400078e02ab */
[----:B------:R-:W-:Y:S01]  /*70a0*/  FFMA2 R162, R162.F32x2.HI_LO, R38.F32x2.HI_LO, 1 ;  /* 0x3f800000a2a27449 */ /* 0x000fe20000200026 */
[----:B------:R-:W-:Y:S01]  /*70b0*/  MUFU.EX2 R120, R120 ;  /* 0x0000007800787308 */ /* 0x000fe20000000800 */
[----:B------:R-:W-:Y:S02]  /*70c0*/  IMAD R168, R26, 0x800000, R168 ;  /* 0x008000001aa87824 */ /* 0x000fe400078e02a8 */
[----:B------:R-:W-:Y:S01]  /*70d0*/  IMAD R169, R27, 0x800000, R169 ;  /* 0x008000001ba97824 */ /* 0x000fe200078e02a9 */
[----:B------:R-:W-:Y:S01]  /*70e0*/  F2FP.F16.F32.PACK_AB R42, R171, R170 ;  /* 0x000000aaab2a723e */ /* 0x000fe200000000ff */
[----:B------:R-:W-:Y:S01]  /*70f0*/  IMAD R160, R160, 0x800000, R34 ;  /* 0x00800000a0a07824 */ /* 0x000fe200078e0222 */
[----:B------:R-:W-:Y:S01]  /*7100*/  F2FP.F16.F32.PACK_AB R34, R175, R174 ;  /* 0x000000aeaf22723e */ /* 0x000fe200000000ff */
[----:B------:R-:W-:Y:S01]  /*7110*/  IMAD R161, R161, 0x800000, R35 ;  /* 0x00800000a1a17824 */ /* 0x000fe200078e0223 */
[----:B------:R-:W2:Y:S01]  /*7120*/  MUFU.EX2 R121, R121 ;  /* 0x0000007900797308 */ /* 0x000ea20000000800 */
[----:B-1----:R-:W-:Y:S01]  /*7130*/  F2FP.F16.F32.PACK_AB R6, R103, R102 ;  /* 0x000000666706723e */ /* 0x002fe200000000ff */
[----:B------:R-:W-:Y:S01]  /*7140*/  IMAD R166, R24, 0x800000, R166 ;  /* 0x0080000018a67824 */ /* 0x000fe200078e02a6 */
[----:B---3--:R-:W-:Y:S01]  /*7150*/  F2FP.F16.F32.PACK_AB R8, R107, R106 ;  /* 0x0000006a6b08723e */ /* 0x008fe200000000ff */
[----:B------:R-:W-:Y:S01]  /*7160*/  IMAD R167, R25, 0x800000, R167 ;  /* 0x0080000019a77824 */ /* 0x000fe200078e02a7 */
[----:B----4-:R-:W-:Y:S01]  /*7170*/  F2FP.F16.F32.PACK_AB R14, R119, R118 ;  /* 0x00000076770e723e */ /* 0x010fe200000000ff */
[----:B------:R-:W-:Y:S01]  /*7180*/  IMAD R164, R22, 0x800000, R164 ;  /* 0x0080000016a47824 */ /* 0x000fe200078e02a4 */
[----:B------:R-:W-:Y:S01]  /*7190*/  F2FP.F16.F32.PACK_AB R35, R173, R172 ;  /* 0x000000acad23723e */ /* 0x000fe200000000ff */
[----:B------:R-:W-:Y:S01]  /*71a0*/  MUFU.EX2 R122, R122 ;  /* 0x0000007a007a7308 */ /* 0x000fe20000000800 */
[----:B------:R-:W-:Y:S01]  /*71b0*/  F2FP.F16.F32.PACK_AB R43, R169, R168 ;  /* 0x000000a8a92b723e */ /* 0x000fe200000000ff */
[----:B------:R-:W-:Y:S01]  /*71c0*/  IMAD R165, R23, 0x800000, R165 ;  /* 0x0080000017a57824 */ /* 0x000fe200078e02a5 */
[----:B------:R-:W-:Y:S01]  /*71d0*/  F2FP.F16.F32.PACK_AB R27, R161, R160 ;  /* 0x000000a0a11b723e */ /* 0x000fe200000000ff */
[----:B------:R-:W-:-:S02]  /*71e0*/  IMAD R162, R20, 0x800000, R162 ;  /* 0x0080000014a27824 */ /* 0x000fc400078e02a2 */
[----:B------:R-:W-:Y:S02]  /*71f0*/  IMAD R163, R21, 0x800000, R163 ;  /* 0x0080000015a37824 */ /* 0x000fe400078e02a3 */
[----:B------:R-:W1:Y:S01]  /*7200*/  MUFU.EX2 R123, R123 ;  /* 0x0000007b007b7308 */ /* 0x000e620000000800 */
[----:B--2---:R-:W-:Y:S02]  /*7210*/  F2FP.F16.F32.PACK_AB R15, R121, R120 ;  /* 0x00000078790f723e */ /* 0x004fe400000000ff */
[----:B------:R-:W-:-:S05]  /*7220*/  F2FP.F16.F32.PACK_AB R26, R163, R162 ;  /* 0x000000a2a31a723e */ /* 0x000fca00000000ff */
[----:B------:R-:W-:Y:S08]  /*7230*/  MUFU.EX2 R124, R124 ;  /* 0x0000007c007c7308 */ /* 0x000ff00000000800 */
[----:B------:R-:W2:Y:S01]  /*7240*/  MUFU.EX2 R125, R125 ;  /* 0x0000007d007d7308 */ /* 0x000ea20000000800 */
[----:B-1----:R-:W-:-:S07]  /*7250*/  F2FP.F16.F32.PACK_AB R16, R123, R122 ;  /* 0x0000007a7b10723e */ /* 0x002fce00000000ff */
[----:B------:R-:W-:Y:S08]  /*7260*/  MUFU.EX2 R126, R126 ;  /* 0x0000007e007e7308 */ /* 0x000ff00000000800 */
[----:B------:R-:W1:Y:S01]  /*7270*/  MUFU.EX2 R127, R127 ;  /* 0x0000007f007f7308 */ /* 0x000e620000000800 */
[----:B--2---:R-:W-:-:S07]  /*7280*/  F2FP.F16.F32.PACK_AB R17, R125, R124 ;  /* 0x0000007c7d11723e */ /* 0x004fce00000000ff */
[----:B------:R-:W-:Y:S08]  /*7290*/  MUFU.EX2 R128, R128 ;  /* 0x0000008000807308 */ /* 0x000ff00000000800 */
[----:B------:R-:W2:Y:S01]  /*72a0*/  MUFU.EX2 R129, R129 ;  /* 0x0000008100817308 */ /* 0x000ea20000000800 */
[----:B-1----:R-:W-:-:S07]  /*72b0*/  F2FP.F16.F32.PACK_AB R18, R127, R126 ;  /* 0x0000007e7f12723e */ /* 0x002fce00000000ff */
[----:B------:R-:W-:Y:S08]  /*72c0*/  MUFU.EX2 R68, R68 ;  /* 0x0000004400447308 */ /* 0x000ff00000000800 */
[----:B------:R-:W1:Y:S01]  /*72d0*/  MUFU.EX2 R69, R69 ;  /* 0x0000004500457308 */ /* 0x000e620000000800 */
[----:B--2---:R-:W-:-:S04]  /*72e0*/  F2FP.F16.F32.PACK_AB R19, R129, R128 ;  /* 0x000000808113723e */ /* 0x004fc800000000ff */
[----:B------:R2:W-:Y:S01]  /*72f0*/  STTM.x16 tmem[UR6], R4 ;  /* 0x00000004000079ed */ /* 0x0005e20008240006 */
[----:B------:R-:W-:Y:S02]  /*7300*/  R2UR UR6, R135 ;  /* 0x00000000870672ca */ /* 0x000fe400000e0000 */
[----:B------:R-:W-:Y:S08]  /*7310*/  MUFU.EX2 R70, R70 ;  /* 0x0000004600467308 */ /* 0x000ff00000000800 */
[----:B------:R-:W3:Y:S01]  /*7320*/  MUFU.EX2 R71, R71 ;  /* 0x0000004700477308 */ /* 0x000ee20000000800 */
[----:B-1----:R-:W-:-:S07]  /*7330*/  F2FP.F16.F32.PACK_AB R28, R69, R68 ;  /* 0x00000044451c723e */ /* 0x002fce00000000ff */
[----:B------:R-:W-:Y:S08]  /*7340*/  MUFU.EX2 R72, R72 ;  /* 0x0000004800487308 */ /* 0x000ff00000000800 */
[----:B------:R-:W1:Y:S01]  /*7350*/  MUFU.EX2 R73, R73 ;  /* 0x0000004900497308 */ /* 0x000e620000000800 */
[----:B---3--:R-:W-:-:S07]  /*7360*/  F2FP.F16.F32.PACK_AB R29, R71, R70 ;  /* 0x00000046471d723e */ /* 0x008fce00000000ff */
[----:B------:R-:W-:Y:S08]  /*7370*/  MUFU.EX2 R74, R74 ;  /* 0x0000004a004a7308 */ /* 0x000ff00000000800 */
[----:B------:R-:W3:Y:S01]  /*7380*/  MUFU.EX2 R75, R75 ;  /* 0x0000004b004b7308 */ /* 0x000ee20000000800 */
[----:B-1----:R-:W-:-:S07]  /*7390*/  F2FP.F16.F32.PACK_AB R30, R73, R72 ;  /* 0x00000048491e723e */ /* 0x002fce00000000ff */
[----:B------:R-:W-:Y:S01]  /*73a0*/  MUFU.EX2 R76, R76 ;  /* 0x0000004c004c7308 */ /* 0x000fe20000000800 */
[----:B--2---:R-:W-:Y:S02]  /*73b0*/  F2FP.F16.F32.PACK_AB R18, R167, R166 ;  /* 0x000000a6a712723e */ /* 0x004fe400000000ff */
[----:B------:R-:W-:Y:S02]  /*73c0*/  F2FP.F16.F32.PACK_AB R19, R165, R164 ;  /* 0x000000a4a513723e */ /* 0x000fe400000000ff */
[----:B------:R-:W-:-:S03]  /*73d0*/  F2FP.F16.F32.PACK_AB R10, R81, R80 ;  /* 0x00000050510a723e */ /* 0x000fc600000000ff */
[----:B------:R-:W1:Y:S01]  /*73e0*/  MUFU.EX2 R77, R77 ;  /* 0x0000004d004d7308 */ /* 0x000e620000000800 */
[----:B---3--:R-:W-:-:S07]  /*73f0*/  F2FP.F16.F32.PACK_AB R31, R75, R74 ;  /* 0x0000004a4b1f723e */ /* 0x008fce00000000ff */
        /* <DEDUP_REMOVED lines=24> */
[----:B------:R-:W-:Y:S01]  /*7580*/  STTM.x16 tmem[UR7], R28 ;  /* 0x0000001c000079ed */ /* 0x000fe20008240007 */
[----:B------:R-:W-:Y:S02]  /*7590*/  R2UR UR7, R155 ;  /* 0x000000009b0772ca */ /* 0x000fe400000e0000 */
        /* <DEDUP_REMOVED lines=37> */
[----:B------:R-:W-:Y:S01]  /*77f0*/  USHF.L.U32 UR6, UR8, 0x1f, URZ ;  /* 0x0000001f08067899 */ /* 0x000fe200080006ff */
[----:B------:R-:W3:Y:S01]  /*7800*/  FENCE.VIEW.ASYNC.T ;  /* 0x00000000000073c6 */ /* 0x000ee20000000200 */
[----:B------:R-:W-:Y:S08]  /*7810*/  MUFU.EX2 R144, R144 ;  /* 0x0000009000907308 */ /* 0x000ff00000000800 */
[----:B------:R-:W4:Y:S01]  /*7820*/  MUFU.EX2 R145, R145 ;  /* 0x0000009100917308 */ /* 0x000f220000000800 */
[----:B-1----:R-:W-:-:S07]  /*7830*/  F2FP.F16.F32.PACK_AB R4, R143, R142 ;  /* 0x0000008e8f04723e */ /* 0x002fce00000000ff */
[----:B------:R-:W-:Y:S08]  /*7840*/  MUFU.EX2 R146, R146 ;  /* 0x0000009200927308 */ /* 0x000ff00000000800 */
[----:B------:R-:W1:Y:S01]  /*7850*/  MUFU.EX2 R147, R147 ;  /* 0x0000009300937308 */ /* 0x000e620000000800 */
[----:B----4-:R-:W-:-:S07]  /*7860*/  F2FP.F16.F32.PACK_AB R5, R145, R144 ;  /* 0x000000909105723e */ /* 0x010fce00000000ff */
[----:B------:R-:W-:Y:S08]  /*7870*/  MUFU.EX2 R148, R148 ;  /* 0x0000009400947308 */ /* 0x000ff00000000800 */
[----:B------:R-:W4:Y:S01]  /*7880*/  MUFU.EX2 R149, R149 ;  /* 0x0000009500957308 */ /* 0x000f220000000800 */
[----:B-1----:R-:W-:-:S07]  /*7890*/  F2FP.F16.F32.PACK_AB R6, R147, R146 ;  /* 0x000000929306723e */ /* 0x002fce00000000ff */
[----:B------:R-:W-:Y:S01]  /*78a0*/  MUFU.EX2 R150, R150 ;  /* 0x0000009600967308 */ /* 0x000fe20000000800 */
[----:B--2---:R-:W-:Y:S01]  /*78b0*/  IMAD.MOV.U32 R20, RZ, RZ, 0x1 ;  /* 0x00000001ff147424 */ /* 0x004fe200078e00ff */
[----:B------:R-:W-:Y:S01]  /*78c0*/  F2FP.F16.F32.PACK_AB R13, R97, R96 ;  /* 0x00000060610d723e */ /* 0x000fe200000000ff */
[----:B------:R-:W-:Y:S02]  /*78d0*/  IMAD.U32 R21, RZ, RZ, UR6 ;  /* 0x00000006ff157e24 */ /* 0x000fe4000f8e00ff */
[----:B---3--:R1:W-:Y:S03]  /*78e0*/  SYNCS.ARRIVE.TRANS64.ART0 RZ, [UR5+0xd8], R20 ;  /* 0x0000d814ffff79a7 */ /* 0x0083e60008500005 */
[----:B------:R-:W2:Y:S01]  /*78f0*/  MUFU.EX2 R151, R151 ;  /* 0x0000009700977308 */ /* 0x000ea20000000800 */
[----:B----4-:R-:W-:-:S07]  /*7900*/  F2FP.F16.F32.PACK_AB R7, R149, R148 ;  /* 0x000000949507723e */ /* 0x010fce00000000ff */
[----:B------:R-:W-:Y:S08]  /*7910*/  MUFU.EX2 R152, R152 ;  /* 0x0000009800987308 */ /* 0x000ff00000000800 */
[----:B------:R-:W3:Y:S01]  /*7920*/  MUFU.EX2 R153, R153 ;  /* 0x0000009900997308 */ /* 0x000ee20000000800 */
[----:B--2---:R-:W-:-:S07]  /*7930*/  F2FP.F16.F32.PACK_AB R8, R151, R150 ;  /* 0x000000969708723e */ /* 0x004fce00000000ff */
[----:B------:R-:W-:Y:S08]  /*7940*/  MUFU.EX2 R48, R48 ;  /* 0x0000003000307308 */ /* 0x000ff00000000800 */
[----:B------:R-:W2:Y:S01]  /*7950*/  MUFU.EX2 R49, R49 ;  /* 0x0000003100317308 */ /* 0x000ea20000000800 */
[----:B---3--:R-:W-:-:S07]  /*7960*/  F2FP.F16.F32.PACK_AB R9, R153, R152 ;  /* 0x000000989909723e */ /* 0x008fce00000000ff */
        /* <DEDUP_REMOVED lines=18> */
[----:B------:R3:W-:Y:S08]  /*7a90*/  MUFU.EX2 R180, R158 ;  /* 0x0000009e00b47308 */ /* 0x0007f00000000800 */
[----:B------:R-:W4:Y:S01]  /*7aa0*/  MUFU.EX2 R181, R159 ;  /* 0x0000009f00b57308 */ /* 0x000f220000000800 */
[----:B--2---:R-:W-:Y:S02]  /*7ab0*/  F2FP.F16.F32.PACK_AB R18, R157, R156 ;  /* 0x0000009c9d12723e */ /* 0x004fe400000000ff */
[----:B---3--:R-:W-:-:S02]  /*7ac0*/  FSEL R158, R178, R177, P1 ;  /* 0x000000b1b29e7208 */ /* 0x008fc40000800000 */
[----:B----4-:R-:W-:-:S04]  /*7ad0*/  F2FP.F16.F32.PACK_AB R19, R181, R180 ;  /* 0x000000b4b513723e */ /* 0x010fc800000000ff */
[----:B------:R1:W-:Y:S01]  /*7ae0*/  STTM.x16 tmem[UR7], R4 ;  /* 0x00000004000079ed */ /* 0x0003e20008240007 */
[----:B------:R-:W2:Y:S02]  /*7af0*/  FENCE.VIEW.ASYNC.T ;  /* 0x00000000000073c6 */ /* 0x000ea40000000200 */
[----:B--2---:R-:W-:Y:S01]  /*7b00*/  NOP ;  /* 0x0000000000007918 */ /* 0x004fe20000000000 */
[----:B------:R1:W-:Y:S01]  /*7b10*/  @P0 SYNCS.ARRIVE.TRANS64.ART0 RZ, [UR5+0xe0], R20 ;  /* 0x0000e014ffff09a7 */ /* 0x0003e20008500005 */
[----:B------:R-:W2:Y:S02]  /*7b20*/  SYNCS.PHASECHK.TRANS64.TRYWAIT P0, [UR5+0x108], R21 ;  /* 0x00010815ff0075a7 */ /* 0x000ea40008001105 */
[----:B-12---:R-:W-:Y:S05]  /*7b30*/  @!P0 BRA `(.L_x_47) ;  /* 0x0000002000ec8947 */ /* 0x006fea0003800000 */
.L_x_104:
[----:B------:R-:W-:Y:S01]  /*7b40*/  MOV R177, UR13 ;  /* 0x0000000d00b17c02 */ /* 0x000fe20008000f00 */
[----:B------:R-:W-:Y:S01]  /*7b50*/  FMUL R176, R179, R176 ;  /* 0x000000b0b3b07220 */ /* 0x000fe20000400000 */
[----:B------:R-:W-:Y:S01]  /*7b60*/  FADD2 R100, R100.F32x2.HI_LO, R108.F32x2.HI_LO ;  /* 0x0000006c6464724b */ /* 0x000fe20000000000 */
[----:B------:R-:W-:Y:S01]  /*7b70*/  UIADD3 UR10, UPT, UPT, UR10, 0x1, URZ ;  /* 0x000000010a0a7890 */ /* 0x000fe2000fffe0ff */
[----:B------:R-:W-:Y:S01]  /*7b80*/  FADD2 R102, R102.F32x2.HI_LO, R110.F32x2.HI_LO ;  /* 0x0000006e6666724b */ /* 0x000fe20000000000 */
[----:B------:R-:W-:Y:S01]  /*7b90*/  MOV R178, R158 ;  /* 0x0000009e00b27202 */ /* 0x000fe20000000f00 */
[----:B------:R-:W-:Y:S01]  /*7ba0*/  FADD2 R176, R176.F32x2.HI_LO, R2.F32x2.HI_LO ;  /* 0x00000002b0b0724b */ /* 0x000fe20000000000 */
[----:B------:R-:W-:Y:S01]  /*7bb0*/  UISETP.NE.AND UP0, UPT, UR10, UR11, UPT ;  /* 0x0000000b0a00728c */ /* 0x000fe2000bf05270 */
[----:B------:R-:W-:Y:S01]  /*7bc0*/  FADD2 R104, R104.F32x2.HI_LO, R112.F32x2.HI_LO ;  /* 0x000000706868724b */ /* 0x000fe20000000000 */
[----:B------:R-:W-:Y:S01]  /*7bd0*/  ULOP3.LUT UR8, UR8, 0x1, URZ, 0x3c, !UPT ;  /* 0x0000000108087892 */ /* 0x000fe2000f8e3cff */
[----:B------:R-:W-:Y:S01]  /*7be0*/  FADD2 R176, R176.F32x2.HI_LO, R106.F32x2.HI_LO ;  /* 0x0000006ab0b0724b */ /* 0x000fe20000000000 */
[----:B------:R-:W-:Y:S01]  /*7bf0*/  ULOP3.LUT UR9, UR9, 0x1, URZ, 0x3c, !UPT ;  /* 0x0000000109097892 */ /* 0x000fe2000f8e3cff */
[----:B------:R-:W-:-:S02]  /*7c00*/  FADD2 R100, R100.F32x2.HI_LO, R116.F32x2.HI_LO ;  /* 0x000000746464724b */ /* 0x000fc40000000000 */
[----:B------:R-:W-:Y:S02]  /*7c10*/  FADD2 R102, R102.F32x2.HI_LO, R118.F32x2.HI_LO ;  /* 0x000000766666724b */ /* 0x000fe40000000000 */
[----:B------:R-:W-:Y:S02]  /*7c20*/  FADD2 R104, R104.F32x2.HI_LO, R120.F32x2.HI_LO ;  /* 0x000000786868724b */ /* 0x000fe40000000000 */
[----:B------:R-:W-:Y:S02]  /*7c30*/  FADD2 R176, R176.F32x2.HI_LO, R114.F32x2.HI_LO ;  /* 0x00000072b0b0724b */ /* 0x000fe40000000000 */
[----:B------:R-:W-:Y:S02]  /*7c40*/  FADD2 R100, R100.F32x2.HI_LO, R124.F32x2.HI_LO ;  /* 0x0000007c6464724b */ /* 0x000fe40000000000 */
[----:B------:R-:W-:Y:S02]  /*7c50*/  FADD2 R102, R102.F32x2.HI_LO, R126.F32x2.HI_LO ;  /* 0x0000007e6666724b */ /* 0x000fe40000000000 */
        /* <DEDUP_REMOVED lines=51> */
[----:B------:R-:W-:-:S04]  /*7f90*/  FADD2 R100, R176.F32x2.HI_LO, R100.F32x2.HI_LO ;  /* 0x00000064b064724b */ /* 0x000fc80000000000 */
[----:B------:R-:W-:-:S04]  /*7fa0*/  FADD2 R100, R100.F32x2.HI_LO, R102.F32x2.HI_LO ;  /* 0x000000666464724b */ /* 0x000fc80000000000 */
[----:B------:R-:W-:Y:S01]  /*7fb0*/  FADD R176, R100, R101 ;  /* 0x0000006564b07221 */ /* 0x000fe20000000000 */
[----:B------:R-:W-:Y:S06]  /*7fc0*/  BRA.U UP0, `(.L_x_48) ;  /* 0xffffffe100187547 */ /* 0x000fec000b83ffff */
.L_x_45:
[----:B------:R-:W2:Y:S01]  /*7fd0*/  S2R R0, SR_TID.X ;  /* 0x0000000000007919 */ /* 0x000ea20000002100 */
[----:B------:R-:W3:Y:S01]  /*7fe0*/  LDCU UR4, c[0x0][0x370] ;  /* 0x00006e00ff0477ac */ /* 0x000ee20008000800 */
[----:B------:R-:W4:Y:S01]  /*7ff0*/  LDCU UR6, c[0x0][0x624] ;  /* 0x0000c480ff0677ac */ /* 0x000f220008000800 */
[----:B---3--:R-:W-:-:S04]  /*8000*/  UIADD3 UR58, UPT, UPT, UR4, UR58, URZ ;  /* 0x0000003a043a7290 */ /* 0x008fc8000fffe0ff */
[----:B----4-:R-:W-:Y:S01]  /*8010*/  UISETP.GE.AND UP0, UPT, UR58, UR6, UPT ;  /* 0x000000063a00728c */ /* 0x010fe2000bf06270 */
[----:B--2---:R-:W-:-:S05]  /*8020*/  IMAD.SHL.U32 R0, R0, 0x4, RZ ;  /* 0x0000000400007824 */ /* 0x004fca00078e00ff */
[----:B------:R-:W-:-:S05]  /*8030*/  LOP3.LUT R0, R0, 0x1fc, RZ, 0xc0, !PT ;  /* 0x000001fc00007812 */ /* 0x000fca00078ec0ff */
[----:B------:R-:W-:Y:S04]  /*8040*/  STS [R0+UR14+0x14c], R176 ;  /* 0x00014cb000007988 */ /* 0x000fe8000800080e */
[----:B------:R2:W-:Y:S02]  /*8050*/  STS [R0+UR14+0x34c], R158 ;  /* 0x00034c9e00007988 */ /* 0x0005e4000800080e */
[----:B--2---:R-:W-:-:S05]  /*8060*/  MOV R0, UR12 ;  /* 0x0000000c00007c02 */ /* 0x004fca0008000f00 */
[----:B------:R3:W-:Y:S06]  /*8070*/  BAR.ARV R0, 0x40 ;  /* 0x000100000000751d */ /* 0x0007ec0000002000 */
[----:B------:R-:W-:Y:S05]  /*8080*/  BRA.U !UP0, `(.L_x_49) ;  /* 0xffffffb9084c7547 */ /* 0x000fea000b83ffff */
.L_x_41:
[----:B------:R-:W4:Y:S01]  /*8090*/  S2R R2, SR_CgaCtaId ;  /* 0x0000000000027919 */ /* 0x000f220000008800 */
[----:B------:R-:W-:Y:S01]  /*80a0*/  USHF.L.U32 UR4, UR8, 0x1f, URZ ;  /* 0x0000001f08047899 */ /* 0x000fe200080006ff */
[----:B-123--:R-:W-:-:S04]  /*80b0*/  MOV R0, 0x400 ;  /* 0x0000040000007802 */ /* 0x00efc80000000f00 */
[----:B----4-:R-:W-:Y:S01]  /*80c0*/  LEA R2, R2, R0, 0x18 ;  /* 0x0000000002027211 */ /* 0x010fe200078ec0ff */
[----:B------:R-:W-:-:S04]  /*80d0*/  IMAD.U32 R0, RZ, RZ, UR4 ;  /* 0x00000004ff007e24 */ /* 0x000fc8000f8e00ff */
[----:B------:R-:W1:Y:S02]  /*80e0*/  SYNCS.PHASECHK.TRANS64.TRYWAIT P0, [R2+URZ+0x108], R0 ;  /* 0x00010800020075a7 */ /* 0x000e6400080011ff */
[----:B-1----:R-:W-:Y:S05]  /*80f0*/  @!P0 BRA `(.L_x_50) ;  /* 0x0000001c009c8947 */ /* 0x002fea0003800000 */
.L_x_106:
[----:B------:R-:W-:Y:S06]  /*8100*/  BAR.ARV 0x2, 0x120 ;  /* 0x0084800000007b1d */ /* 0x000fec0000002000 */
.L_x_3:
[----:B------:R-:W-:-:S04]  /*8110*/  ULOP3.LUT UR4, UR63, 0xfffffffc, URZ, 0xc0, !UPT ;  /* 0xfffffffc3f047892 */ /* 0x000fc8000f8ec0ff */
[----:B------:R-:W-:-:S06]  /*8120*/  UISETP.NE.AND UP0, UPT, UR4, 0x8, UPT ;  /* 0x000000080400788c */ /* 0x000fcc000bf05270 */
[----:B------:R-:W-:-:S13]  /*8130*/  PLOP3.LUT P0, PT, PT, PT, UP0, 0x80, 0x8 ;  /* 0x000000000008781c */ /* 0x000fda0003f0f008 */
[----:B---3--:R-:W-:Y:S05]  /*8140*/  @P0 EXIT ;  /* 0x000000000000094d */ /* 0x008fea0003800000 */
[----:B------:R-:W-:-:S08]  /*8150*/  NOP ;  /* 0x0000000000007918 */ /* 0x000fd00000000000 */
[----:B------:R-:W3:-:S00]  /*8160*/  USETMAXREG.DEALLOC.CTAPOOL 0x40 ;  /* 0x00000040000079c8 */ /* 0x000ec000080e0500 */
[----:B-123--:R-:W1:Y:S06]  /*8170*/  S2R R0, SR_TID.X ;  /* 0x0000000000007919 */ /* 0x00ee6c0000002100 */
[----:B------:R-:W2:Y:S01]  /*8180*/  S2UR UR13, SR_CTAID.X ;  /* 0x00000000000d79c3 */ /* 0x000ea20000002500 */
[----:B------:R-:W2:Y:S01]  /*8190*/  LDCU UR4, c[0x0][0x610] ;  /* 0x0000c200ff0477ac */ /* 0x000ea20008000800 */
[----:B------:R-:W-:Y:S01]  /*81a0*/  IMAD.MOV.U32 R2, RZ, RZ, 0x1 ;  /* 0x00000001ff027424 */ /* 0x000fe200078e00ff */
[----:B------:R-:W3:Y:S05]  /*81b0*/  LDCU.U8 UR8, c[0x0][0x614] ;  /* 0x0000c280ff0877ac */ /* 0x000eea0008000000 */
[----:B------:R-:W4:Y:S01]  /*81c0*/  S2UR UR7, SR_CgaCtaId ;  /* 0x00000000000779c3 */ /* 0x000f220000008800 */
[----:B------:R-:W5:Y:S01]  /*81d0*/  LDCU UR10, c[0x0][0x38c] ;  /* 0x00007180ff0a77ac */ /* 0x000f620008000800 */
[----:B------:R-:W3:Y:S01]  /*81e0*/  LDCU.U8 UR12, c[0x0][0x615] ;  /* 0x0000c2a0ff0c77ac */ /* 0x000ee20008000000 */
[----:B------:R-:W3:Y:S01]  /*81f0*/  LDCU UR14, c[0x0][0x624] ;  /* 0x0000c480ff0e77ac */ /* 0x000ee20008000800 */
[----:B------:R-:W3:Y:S01]  /*8200*/  LDCU UR11, c[0x0][0x61c] ;  /* 0x0000c380ff0b77ac */ /* 0x000ee20008000800 */
[----:B--2---:R-:W-:Y:S01]  /*8210*/  UIMAD.WIDE.U32 UR4, UR13, UR4, URZ ;  /* 0x000000040d0472a5 */ /* 0x004fe2000f8e00ff */
[----:B------:R-:W-:Y:S01]  /*8220*/  UMOV UR6, 0x400 ;  /* 0x0000040000067882 */ /* 0x000fe20000000000 */
[----:B------:R-:W2:Y:S01]  /*8230*/  LDCU.U8 UR15, c[0x0][0x620] ;  /* 0x0000c400ff0f77ac */ /* 0x000ea20008000000 */
[C---:B-1----:R-:W-:Y:S01]  /*8240*/  IMAD.SHL.U32 R3, R0.reuse, 0x80, RZ ;  /* 0x0000008000037824 */ /* 0x042fe200078e00ff */
[----:B------:R-:W-:Y:S01]  /*8250*/  UIADD3 UR4, UPT, UPT, -UR5, UR13, URZ ;  /* 0x0000000d05047290 */ /* 0x000fe2000fffe1ff */
[----:B------:R-:W-:Y:S01]  /*8260*/  LOP3.LUT R52, R0, 0x7f, RZ, 0xc0, !PT ;  /* 0x0000007f00347812 */ /* 0x000fe200078ec0ff */
[----:B----4-:R-:W-:Y:S01]  /*8270*/  ULEA UR7, UR7, UR6, 0x18 ;  /* 0x0000000607077291 */ /* 0x010fe2000f8ec0ff */
[----:B------:R-:W-:Y:S01]  /*8280*/  BAR.SYNC.DEFER_BLOCKING 0x2, 0x120 ;  /* 0x0084800000007b1d */ /* 0x000fe20000010000 */
[----:B---3--:R-:W-:Y:S01]  /*8290*/  USHF.R.U32.HI UR4, URZ, UR8, UR4 ;  /* 0x00000008ff047299 */ /* 0x008fe20008011604 */
[----:B------:R-:W-:Y:S01]  /*82a0*/  LOP3.LUT R3, R3, 0xf80, RZ, 0xc0, !PT ;  /* 0x00000f8003037812 */ /* 0x000fe200078ec0ff */
[----:B-----5:R-:W-:Y:S01]  /*82b0*/  UIADD3 UR6, UPT, UPT, -UR10, URZ, URZ ;  /* 0x000000ff0a067290 */ /* 0x020fe2000fffe1ff */
[----:B------:R-:W-:Y:S01]  /*82c0*/  SHF.R.U32.HI R50, RZ, 0x5, R52 ;  /* 0x00000005ff327819 */ /* 0x000fe20000011634 */
[----:B------:R-:W-:-:S02]  /*82d0*/  UIADD3 UR4, UPT, UPT, UR5, UR4, URZ ;  /* 0x0000000405047290 */ /* 0x000fc4000fffe0ff */
[----:B------:R-:W-:Y:S02]  /*82e0*/  UISETP.GE.AND UP1, UPT, UR13, UR14, UPT ;  /* 0x0000000e0d00728c */ /* 0x000fe4000bf26270 */
[----:B------:R-:W-:Y:S01]  /*82f0*/  USHF.R.U32.HI UR12, URZ, UR12, UR4 ;  /* 0x0000000cff0c7299 */ /* 0x000fe20008011604 */
[----:B------:R-:W-:Y:S01]  /*8300*/  IMAD R3, R50, 0x1000, R3 ;  /* 0x0000100032037824 */ /* 0x000fe200078e0203 */
[----:B------:R-:W-:Y:S02]  /*8310*/  UIADD3 UR9, UPT, UPT, UR10, -0x1, URZ ;  /* 0xffffffff0a097890 */ /* 0x000fe4000fffe0ff */
[----:B------:R-:W-:Y:S02]  /*8320*/  USHF.R.S32.HI UR6, URZ, 0x1f, UR6 ;  /* 0x0000001fff067899 */ /* 0x000fe40008011406 */
[----:B------:R-:W-:Y:S02]  /*8330*/  UIMAD.WIDE.U32 UR4, UR12, UR11, URZ ;  /* 0x0000000b0c0472a5 */ /* 0x000fe4000f8e00ff */
[----:B------:R-:W-:-:S02]  /*8340*/  UISETP.GT.AND UP0, UPT, UR10, URZ, UPT ;  /* 0x000000ff0a00728c */ /* 0x000fc4000bf04270 */
[----:B------:R-:W-:Y:S02]  /*8350*/  USHF.R.S32.HI UR8, URZ, 0x1f, UR9 ;  /* 0x0000001fff087899 */ /* 0x000fe40008011409 */
[----:B------:R-:W-:Y:S02]  /*8360*/  ULEA.HI UR6, UR6, -UR10, URZ, 0x7 ;  /* 0x8000000a06067291 */ /* 0x000fe4000f8f38ff */
[----:B------:R-:W-:Y:S01]  /*8370*/  UIADD3 UR4, UPT, UPT, UR12, -UR5, URZ ;  /* 0x800000050c047290 */ /* 0x000fe2000fffe0ff */
[----:B------:R1:W-:Y:S01]  /*8380*/  SYNCS.ARRIVE.TRANS64.ART0 RZ, [UR7+0xd8], R2 ;  /* 0x0000d802ffff79a7 */ /* 0x0003e20008500007 */
[----:B------:R-:W-:Y:S02]  /*8390*/  ULEA.HI UR8, UR8, UR9, URZ, 0x7 ;  /* 0x0000000908087291 */ /* 0x000fe4000f8f38ff */
[----:B------:R-:W-:Y:S02]  /*83a0*/  USHF.R.S32.HI UR6, URZ, 0x7, UR6 ;  /* 0x00000007ff067899 */ /* 0x000fe40008011406 */
[----:B--2---:R-:W-:-:S02]  /*83b0*/  USHF.R.U32.HI UR4, URZ, UR15, UR4 ;  /* 0x0000000fff047299 */ /* 0x004fc40008011604 */
[----:B------:R-:W-:Y:S02]  /*83c0*/  USHF.R.S32.HI UR16, URZ, 0x7, UR8 ;  /* 0x00000007ff107899 */ /* 0x000fe40008011408 */
[----:B------:R-:W-:Y:S02]  /*83d0*/  @!UP0 ULOP3.LUT UR16, URZ, UR6, URZ, 0x33, !UPT ;  /* 0x00000006ff108292 */ /* 0x000fe4000f8e33ff */
[----:B------:R-:W-:Y:S01]  /*83e0*/  UIADD3 UR4, UPT, UPT, UR5, UR4, URZ ;  /* 0x0000000405047290 */ /* 0x000fe2000fffe0ff */
[----:B------:R-:W-:Y:S01]  /*83f0*/  UMOV UR14, 0x1 ;  /* 0x00000001000e7882 */ /* 0x000fe20000000000 */
[----:B-1----:R-:W-:-:S05]  /*8400*/  IMAD.U32 R2, RZ, RZ, UR7 ;  /* 0x00000007ff027e24 */ /* 0x002fca000f8e00ff */
[----:B------:R-:W-:-:S04]  /*8410*/  IADD3 R2, PT, PT, R2, 0x800, R3 ;  /* 0x0000080002027810 */ /* 0x000fc80007ffe003 */
[----:B------:R-:W-:-:S04]  /*8420*/  SHF.R.U32.HI R51, RZ, 0x3, R2 ;  /* 0x00000003ff337819 */ /* 0x000fc80000011602 */
[----:B------:R-:W-:Y:S01]  /*8430*/  LOP3.LUT R51, R2, 0x70, R51, 0x78, !PT ;  /* 0x0000007002337812 */ /* 0x000fe200078e7833 */
[----:B------:R-:W-:Y:S06]  /*8440*/  BRA.U UP1, `(.L_x_51) ;  /* 0x0000000d01e87547 */ /* 0x000fec000b800000 */
[----:B------:R-:W1:Y:S01]  /*8450*/  LDCU.U8 UR5, c[0x0][0x621] ;  /* 0x0000c420ff0577ac */ /* 0x000e620008000000 */
[C---:B------:R-:W-:Y:S01]  /*8460*/  LOP3.LUT P2, RZ, R0.reuse, 0x4, RZ, 0xc0, !PT ;  /* 0x0000000400ff7812 */ /* 0x040fe2000784c0ff */
[----:B------:R-:W-:Y:S01]  /*8470*/  IMAD.MOV.U32 R3, RZ, RZ, 0x20 ;  /* 0x00000020ff037424 */ /* 0x000fe200078e00ff */
[C---:B------:R-:W-:Y:S01]  /*8480*/  LOP3.LUT R2, R0.reuse, 0x1, RZ, 0xc0, !PT ;  /* 0x0000000100027812 */ /* 0x040fe200078ec0ff */
[----:B------:R-:W2:Y:S01]  /*8490*/  LDCU UR6, c[0x0][0x618] ;  /* 0x0000c300ff0677ac */ /* 0x000ea20008000800 */
[----:B------:R-:W-:Y:S01]  /*84a0*/  LOP3.LUT P1, RZ, R0, 0x2, RZ, 0xc0, !PT ;  /* 0x0000000200ff7812 */ /* 0x000fe2000782c0ff */
[----:B------:R-:W-:Y:S01]  /*84b0*/  VIADD R45, R51, 0x40 ;  /* 0x00000040332d7836 */ /* 0x000fe20000000000 */
[----:B------:R-:W-:Y:S01]  /*84c0*/  ISETP.NE.U32.AND P0, PT, R2, 0x1, PT ;  /* 0x000000010200780c */ /* 0x000fe20003f05070 */
[----:B------:R-:W-:Y:S01]  /*84d0*/  UIADD3 UR10, UPT, UPT, -UR12, URZ, URZ ;  /* 0x000000ff0c0a7290 */ /* 0x000fe2000fffe1ff */
[----:B------:R-:W-:Y:S01]  /*84e0*/  SEL R3, R3, 0xffffffe0, !P1 ;  /* 0xffffffe003037807 */ /* 0x000fe20004800000 */
[----:B------:R-:W-:Y:S01]  /*84f0*/  ULOP3.LUT UR8, UR63, 0x3, URZ, 0xc0, !UPT ;  /* 0x000000033f087892 */ /* 0x000fe2000f8ec0ff */
[----:B------:R-:W-:Y:S01]  /*8500*/  MOV R2, 0xfffffff0 ;  /* 0xfffffff000027802 */ /* 0x000fe20000000f00 */
[----:B------:R-:W-:Y:S01]  /*8510*/  IMAD.SHL.U32 R50, R50, 0x200000, RZ ;  /* 0x0020000032327824 */ /* 0x000fe200078e00ff */
[----:B------:R-:W-:Y:S01]  /*8520*/  LEA R49, R52, UR7, 0x2 ;  /* 0x0000000734317c11 */ /* 0x000fe2000f8e10ff */
[C---:B------:R-:W-:Y:S01]  /*8530*/  @P2 VIADD R45, R51.reuse, 0xffffffc0 ;  /* 0xffffffc0332d2836 */ /* 0x040fe20000000000 */
[----:B------:R-:W-:Y:S01]  /*8540*/  SEL R2, R2, 0x10, !P0 ;  /* 0x0000001002027807 */ /* 0x000fe20004000000 */
[----:B------:R-:W-:Y:S01]  /*8550*/  IMAD.IADD R47, R51, 0x1, R3 ;  /* 0x00000001332f7824 */ /* 0x000fe200078e0203 */
[----:B------:R-:W3:Y:S02]  /*8560*/  LDCU UR18, c[0x0][0x370] ;  /* 0x00006e00ff1277ac */ /* 0x000ee40008000800 */
[-C--:B------:R-:W-:Y:S01]  /*8570*/  IADD3 R3, PT, PT, R3, R45.reuse, RZ ;  /* 0x0000002d03037210 */ /* 0x080fe20007ffe0ff */
[----:B------:R-:W-:Y:S01]  /*8580*/  IMAD.IADD R48, R51, 0x1, R2 ;  /* 0x0000000133307824 */ /* 0x000fe200078e0202 */
[----:B-1----:R-:W-:Y:S01]  /*8590*/  USHF.R.U32.HI UR9, URZ, UR5, UR4 ;  /* 0x00000005ff097299 */ /* 0x002fe20008011604 */
[C---:B------:R-:W-:Y:S01]  /*85a0*/  IMAD.IADD R46, R2.reuse, 0x1, R47 ;  /* 0x00000001022e7824 */ /* 0x040fe200078e022f */
[----:B------:R-:W1:Y:S01]  /*85b0*/  LDCU UR5, c[0x0][0x60c] ;  /* 0x0000c180ff0577ac */ /* 0x000e620008000800 */
[C---:B------:R-:W-:Y:S01]  /*85c0*/  IADD3 R44, PT, PT, R2.reuse, R45, RZ ;  /* 0x0000002d022c7210 */ /* 0x040fe20007ffe0ff */
[----:B------:R-:W-:Y:S01]  /*85d0*/  IMAD.IADD R2, R2, 0x1, R3 ;  /* 0x0000000102027824 */ /* 0x000fe200078e0203 */
[----:B------:R-:W-:-:S02]  /*85e0*/  UIADD3 UR4, UPT, UPT, -UR9, URZ, URZ ;  /* 0x000000ff09047290 */ /* 0x000fc4000fffe1ff */
[----:B------:R-:W-:Y:S01]  /*85f0*/  UIADD3 UR17, UPT, UPT, -UR16, URZ, URZ ;  /* 0x000000ff10117290 */ /* 0x000fe2000fffe1ff */
[----:B------:R-:W4:Y:S01]  /*8600*/  LDCU.64 UR20, c[0x0][0x358] ;  /* 0x00006b00ff1477ac */ /* 0x000f220008000a00 */
[----:B------:R-:W-:Y:S02]  /*8610*/  UIADD3 UR8, UPT, UPT, UR8, 0x3, URZ ;  /* 0x0000000308087890 */ /* 0x000fe4000fffe0ff */
[----:B--2---:R-:W-:Y:S01]  /*8620*/  UIMAD UR12, UR6, UR4, UR12 ;  /* 0x00000004060c72a4 */ /* 0x004fe2000f8e020c */
[----:B------:R-:W-:Y:S01]  /*8630*/  UMOV UR15, URZ ;  /* 0x000000ff000f7c82 */ /* 0x000fe20008000000 */
[----:B------:R-:W-:Y:S01]  /*8640*/  UMOV UR14, 0x1 ;  /* 0x00000001000e7882 */ /* 0x000fe20000000000 */
[----:B-1-3--:R-:W-:-:S12]  /*8650*/  UIMAD UR10, UR5, UR10, UR13 ;  /* 0x0000000a050a72a4 */ /* 0x00afd8000f8e020d */
.L_x_59:
[----:B------:R-:W-:Y:S01]  /*8660*/  MOV R4, UR8 ;  /* 0x0000000800047c02 */ /* 0x000fe20008000f00 */
[----:B------:R-:W-:Y:S01]  /*8670*/  HFMA2 R0, -RZ, RZ, 0, 5.9604644775390625e-08 ;  /* 0x00000001ff007431 */ /* 0x000fe200000001ff */
[----:B------:R-:W-:-:S03]  /*8680*/  UISETP.GE.AND UP0, UPT, UR16, 0x1, UPT ;  /* 0x000000011000788c */ /* 0x000fc6000bf06270 */
[----:B------:R1:W-:Y:S06]  /*8690*/  BAR.SYNC.DEFER_BLOCKING R4, 0x40 ;  /* 0x000100040000751d */ /* 0x0003ec0000010000 */
[----:B------:R1:W-:Y:S01]  /*86a0*/  SYNCS.ARRIVE.TRANS64.ART0 RZ, [UR7+0x108], R0 ;  /* 0x00010800ffff79a7 */ /* 0x0003e20008500007 */
[----:B------:R-:W-:Y:S05]  /*86b0*/  BRA.U !UP0, `(.L_x_52) ;  /* 0x0000000108e07547 */ /* 0x000fea000b800000 */
[----:B------:R-:W-:Y:S01]  /*86c0*/  UMOV UR6, UR17 ;  /* 0x0000001100067c82 */ /* 0x000fe20008000000 */
.L_x_54:
[----:B-1----:R-:W-:-:S05]  /*86d0*/  IMAD.U32 R4, RZ, RZ, UR8 ;  /* 0x00000008ff047e24 */ /* 0x002fca000f8e00ff */
[----:B------:R1:W-:Y:S06]  /*86e0*/  BAR.SYNC.DEFER_BLOCKING R4, 0x40 ;  /* 0x000100040000751d */ /* 0x0003ec0000010000 */
[----:B--2---:R-:W2:Y:S02]  /*86f0*/  LDS R36, [R49+0x14c] ;  /* 0x00014c0031247984 */ /* 0x004ea40000000800 */
[----:B--2---:R-:W-:-:S13]  /*8700*/  FSETP.GEU.AND P0, PT, R36, 1, PT ;  /* 0x3f8000002400780b */ /* 0x004fda0003f0e000 */
[----:B-1----:R-:W-:-:S04]  /*8710*/  VOTE.ANY R4, PT, !P0 ;  /* 0x0000000000047806 */ /* 0x002fc800040e0100 */
[----:B------:R-:W-:-:S13]  /*8720*/  ISETP.NE.AND P0, PT, R4, RZ, PT ;  /* 0x000000ff0400720c */ /* 0x000fda0003f05270 */
[----:B------:R-:W-:Y:S05]  /*8730*/  @!P0 BRA `(.L_x_53) ;  /* 0x0000000000ac8947 */ /* 0x000fea0003800000 */
[C---:B------:R-:W-:Y:S02]  /*8740*/  R2UR UR4, R50.reuse ;  /* 0x00000000320472ca */ /* 0x040fe400000e0000 */
[----:B------:R-:W-:-:S11]  /*8750*/  R2UR UR5, R50 ;  /* 0x00000000320572ca */ /* 0x000fd600000e0000 */
[----:B------:R-:W1:Y:S02]  /*8760*/  LDTM.x16 R20, tmem[UR4+0x100] ;  /* 0x00010004001479ee */ /* 0x000e640008240000 */
[-C--:B-1----:R-:W-:Y:S02]  /*8770*/  FMUL2 R20, R20.F32x2.HI_LO, R36.reuse.F32 ;  /* 0x000000241414724a */ /* 0x082fe40001000000 */
[-C--:B------:R-:W-:Y:S02]  /*8780*/  FMUL2 R22, R22.F32x2.HI_LO, R36.reuse.F32 ;  /* 0x000000241616724a */ /* 0x080fe40001000000 */
[-C--:B------:R-:W-:Y:S02]  /*8790*/  FMUL2 R24, R24.F32x2.HI_LO, R36.reuse.F32 ;  /* 0x000000241818724a */ /* 0x080fe40001000000 */
[-C--:B------:R-:W-:Y:S02]  /*87a0*/  FMUL2 R26, R26.F32x2.HI_LO, R36.reuse.F32 ;  /* 0x000000241a1a724a */ /* 0x080fe40001000000 */
[----:B------:R-:W-:-:S02]  /*87b0*/  FMUL2 R28, R28.F32x2.HI_LO, R36.F32 ;  /* 0x000000241c1c724a */ /* 0x000fc40001000000 */
[-C--:B------:R-:W-:Y:S02]  /*87c0*/  FMUL2 R30, R30.F32x2.HI_LO, R36.reuse.F32 ;  /* 0x000000241e1e724a */ /* 0x080fe40001000000 */
[-C--:B------:R-:W-:Y:S02]  /*87d0*/  FMUL2 R32, R32.F32x2.HI_LO, R36.reuse.F32 ;  /* 0x000000242020724a */ /* 0x080fe40001000000 */
[----:B------:R-:W-:-:S04]  /*87e0*/  FMUL2 R34, R34.F32x2.HI_LO, R36.F32 ;  /* 0x000000242222724a */ /* 0x000fc80001000000 */
[----:B------:R-:W-:Y:S01]  /*87f0*/  STTM.x16 tmem[UR5+0x100], R20 ;  /* 0x00010014000079ed */ /* 0x000fe20008240005 */
        /* <DEDUP_REMOVED lines=29> */
[----:B------:R1:W-:Y:S01]  /*89d0*/  STTM.x16 tmem[UR4+0x130], R4 ;  /* 0x00013004000079ed */ /* 0x0003e20008240004 */
[----:B------:R-:W2:Y:S02]  /*89e0*/  FENCE.VIEW.ASYNC.T ;  /* 0x00000000000073c6 */ /* 0x000ea40000000200 */
.L_x_53:
[----:B--2---:R2:W-:Y:S01]  /*89f0*/  SYNCS.ARRIVE.TRANS64.ART0 RZ, [UR7+0xd8], R0 ;  /* 0x0000d800ffff79a7 */ /* 0x0045e20008500007 */
[----:B------:R-:W-:-:S04]  /*8a00*/  UIADD3 UR6, UPT, UPT, UR6, 0x1, URZ ;  /* 0x0000000106067890 */ /* 0x000fc8000fffe0ff */
[----:B------:R-:W-:Y:S01]  /*8a10*/  UISETP.NE.AND UP0, UPT, UR6, URZ, UPT ;  /* 0x000000ff0600728c */ /* 0x000fe2000bf05270 */
[----:B------:R2:W-:Y:S08]  /*8a20*/  SYNCS.ARRIVE.TRANS64.ART0 RZ, [UR7+0x108], R0 ;  /* 0x00010800ffff79a7 */ /* 0x0005f00008500007 */
[----:B------:R-:W-:Y:S05]  /*8a30*/  BRA.U UP0, `(.L_x_54) ;  /* 0xfffffffd00247547 */ /* 0x000fea000b83ffff */
.L_x_52:
[----:B-1----:R-:W-:Y:S01]  /*8a40*/  MOV R4, UR8 ;  /* 0x0000000800047c02 */ /* 0x002fe20008000f00 */
[----:B------:R-:W-:-:S04]  /*8a50*/  USHF.L.U32 UR4, UR15, 0x1f, URZ ;  /* 0x0000001f0f047899 */ /* 0x000fc800080006ff */
[----:B------:R1:W-:Y:S02]  /*8a60*/  BAR.SYNC.DEFER_BLOCKING R4, 0x40 ;  /* 0x000100040000751d */ /* 0x0003e40000010000 */
[----:B-1----:R-:W-:-:S04]  /*8a70*/  MOV R4, UR4 ;  /* 0x0000000400047c02 */ /* 0x002fc80008000f00 */
[----:B------:R1:W3:Y:S04]  /*8a80*/  LDS R54, [R49+0x14c] ;  /* 0x00014c0031367984 */ /* 0x0002e80000000800 */
[----:B------:R1:W5:Y:S01]  /*8a90*/  LDS R53, [R49+0x34c] ;  /* 0x00034c0031357984 */ /* 0x0003620000000800 */
[----:B------:R1:W-:Y:S01]  /*8aa0*/  SYNCS.ARRIVE.TRANS64.ART0 RZ, [UR7+0x108], R0 ;  /* 0x00010800ffff79a7 */ /* 0x0003e20008500007 */
[----:B------:R-:W2:Y:S02]  /*8ab0*/  SYNCS.PHASECHK.TRANS64.TRYWAIT P0, [UR7+0xf0], R4 ;  /* 0x0000f004ff0075a7 */ /* 0x000ea40008001107 */
[----:B-123-5:R-:W-:Y:S05]  /*8ac0*/  @!P0 BRA `(.L_x_55) ;  /* 0x0000001400448947 */ /* 0x02efea0003800000 */
.L_x_108:
[----:B------:R-:W-:-:S06]  /*8ad0*/  USHF.L.U32 UR4, UR14, 0x1f, URZ ;  /* 0x0000001f0e047899 */ /* 0x000fcc00080006ff */
[----:B------:R-:W-:-:S04]  /*8ae0*/  MOV R4, UR4 ;  /* 0x0000000400047c02 */ /* 0x000fc80008000f00 */
[----:B------:R-:W2:Y:S02]  /*8af0*/  SYNCS.PHASECHK.TRANS64.TRYWAIT P0, [UR7+0x118], R4 ;  /* 0x00011804ff0075a7 */ /* 0x000ea40008001107 */
[----:B--2---:R-:W-:Y:S05]  /*8b00*/  @!P0 BRA `(.L_x_56) ;  /* 0x0000001400508947 */ /* 0x004fea0003800000 */
.L_x_110:
[----:B------:R-:W-:Y:S01]  /*8b10*/  R2UR UR4, R50 ;  /* 0x00000000320472ca */ /* 0x000fe200000e0000 */
[----:B------:R-:W2:Y:S01]  /*8b20*/  LDCU UR5, c[0x0][0x380] ;  /* 0x00007000ff0577ac */ /* 0x000ea20008000800 */
[C---:B------:R-:W-:Y:S01]  /*8b30*/  FSETP.NE.AND P1, PT, R54.reuse, RZ, PT ;  /* 0x000000ff3600720b */ /* 0x040fe20003f25000 */
[----:B------:R-:W-:Y:S01]  /*8b40*/  BSSY.RECONVERGENT B0, `(.L_x_57) ;  /* 0x0000070000007945 */ /* 0x000fe20003800200 */
[----:B------:R-:W-:Y:S02]  /*8b50*/  ULOP3.LUT UR14, UR14, 0x1, URZ, 0x3c, !UPT ;  /* 0x000000010e0e7892 */ /* 0x000fe4000f8e3cff */
[----:B------:R-:W-:-:S06]  /*8b60*/  FSEL R55, R54, 1, P1 ;  /* 0x3f80000036377808 */ /* 0x000fcc0000800000 */
[----:B------:R-:W3:Y:S01]  /*8b70*/  MUFU.RCP R55, R55 ;  /* 0x0000003700377308 */ /* 0x000ee20000001000 */
[----:B------:R-:W3:Y:S01]  /*8b80*/  LDTM.x16 R20, tmem[UR4+0x100] ;  /* 0x00010004001479ee */ /* 0x000ee20008240000 */
[----:B-1----:R-:W1:Y:S06]  /*8b90*/  LDTM.x16 R4, tmem[UR4+0x110] ;  /* 0x00011004000479ee */ /* 0x002e6c0008240000 */
[----:B------:R-:W5:Y:S01]  /*8ba0*/  @P1 MUFU.LG2 R54, R54 ;  /* 0x0000003600361308 */ /* 0x000f620000000c00 */
[-C--:B---3--:R-:W-:Y:S02]  /*8bb0*/  FMUL2 R26, R26.F32x2.HI_LO, R55.reuse.F32 ;  /* 0x000000371a1a724a */ /* 0x088fe40001000000 */
[----:B------:R-:W-:-:S02]  /*8bc0*/  FMUL2 R24, R24.F32x2.HI_LO, R55.F32 ;  /* 0x000000371818724a */ /* 0x000fc40001000000 */
[-C--:B------:R-:W-:Y:S01]  /*8bd0*/  FMUL2 R22, R22.F32x2.HI_LO, R55.reuse.F32 ;  /* 0x000000371616724a */ /* 0x080fe20001000000 */
[----:B------:R-:W-:Y:S01]  /*8be0*/  F2FP.F16.F32.PACK_AB R27, R27, R26 ;  /* 0x0000001a1b1b723e */ /* 0x000fe200000000ff */
        /* <DEDUP_REMOVED lines=10> */
[-C--:B-1----:R-:W-:Y:S01]  /*8c90*/  FMUL2 R10, R10.F32x2.HI_LO, R55.reuse.F32 ;  /* 0x000000370a0a724a */ /* 0x082fe20001000000 */
[----:B------:R-:W-:Y:S01]  /*8ca0*/  F2FP.F16.F32.PACK_AB R41, R31, R30 ;  /* 0x0000001e1f29723e */ /* 0x000fe200000000ff */
[-C--:B------:R-:W-:Y:S01]  /*8cb0*/  FMUL2 R8, R8.F32x2.HI_LO, R55.reuse.F32 ;  /* 0x000000370808724a */ /* 0x080fe20001000000 */
[----:B------:R-:W-:Y:S01]  /*8cc0*/  F2FP.F16.F32.PACK_AB R40, R29, R28 ;  /* 0x0000001c1d28723e */ /* 0x000fe200000000ff */
[-C--:B------:R-:W-:Y:S01]  /*8cd0*/  FMUL2 R6, R6.F32x2.HI_LO, R55.reuse.F32 ;  /* 0x000000370606724a */ /* 0x080fe20001000000 */
[----:B------:R1:W-:Y:S01]  /*8ce0*/  STS.128 [R51], R24 ;  /* 0x0000001833007388 */ /* 0x0003e20000000c00 */
        /* <DEDUP_REMOVED lines=8> */
[----:B------:R-:W-:Y:S01]  /*8d70*/  FMUL2 R12, R12.F32x2.HI_LO, R55.F32 ;  /* 0x000000370c0c724a */ /* 0x000fe20001000000 */
[----:B------:R-:W-:Y:S01]  /*8d80*/  STS.128 [R48], R40 ;  /* 0x0000002830007388 */ /* 0x000fe20000000c00 */
[----:B------:R-:W-:-:S02]  /*8d90*/  F2FP.F16.F32.PACK_AB R39, R19, R18 ;  /* 0x000000121327723e */ /* 0x000fc400000000ff */
[----:B------:R-:W-:Y:S01]  /*8da0*/  F2FP.F16.F32.PACK_AB R38, R17, R16 ;  /* 0x000000101126723e */ /* 0x000fe200000000ff */
[----:B------:R3:W-:Y:S01]  /*8db0*/  STS.128 [R47], R8 ;  /* 0x000000082f007388 */ /* 0x0007e20000000c00 */
[----:B------:R-:W-:Y:S02]  /*8dc0*/  F2FP.F16.F32.PACK_AB R37, R15, R14 ;  /* 0x0000000e0f25723e */ /* 0x000fe400000000ff */
[----:B------:R-:W-:-:S05]  /*8dd0*/  F2FP.F16.F32.PACK_AB R36, R13, R12 ;  /* 0x0000000c0d24723e */ /* 0x000fca00000000ff */
[----:B------:R4:W-:Y:S01]  /*8de0*/  STS.128 [R46], R36 ;  /* 0x000000242e007388 */ /* 0x0009e20000000c00 */
[----:B-1----:R-:W1:Y:S01]  /*8df0*/  LDTM.x16 R20, tmem[UR4+0x120] ;  /* 0x00012004001479ee */ /* 0x002e620008240000 */
[----:B---3--:R-:W3:Y:S01]  /*8e00*/  LDTM.x16 R4, tmem[UR4+0x130] ;  /* 0x00013004000479ee */ /* 0x008ee20008240000 */
[----:B------:R-:W-:-:S04]  /*8e10*/  USHF.L.U32 UR4, UR10, 0x7, URZ ;  /* 0x000000070a047899 */ /* 0x000fc800080006ff */
[----:B--2---:R-:W-:Y:S01]  /*8e20*/  UIADD3 UR5, UPT, UPT, -UR4, UR5, URZ ;  /* 0x0000000504057290 */ /* 0x004fe2000fffe1ff */
[----:B-1----:R-:W-:-:S05]  /*8e30*/  FMUL2 R34, R34.F32x2.HI_LO, R55.F32 ;  /* 0x000000372222724a */ /* 0x002fca0001000000 */
[----:B------:R-:W-:Y:S01]  /*8e40*/  ISETP.LT.AND P0, PT, R52, UR5, PT ;  /* 0x0000000534007c0c */ /* 0x000fe2000bf01270 */
[-C--:B------:R-:W-:Y:S02]  /*8e50*/  FMUL2 R32, R32.F32x2.HI_LO, R55.reuse.F32 ;  /* 0x000000372020724a */ /* 0x080fe40001000000 */
        /* <DEDUP_REMOVED lines=10> */
[----:B---3--:R-:W-:-:S02]  /*8f00*/  FMUL2 R20, R4.F32x2.HI_LO, R55.F32 ;  /* 0x000000370414724a */ /* 0x008fc40001000000 */
        /* <DEDUP_REMOVED lines=15> */
[----:B------:R-:W-:Y:S01]  /*9000*/  F2FP.F16.F32.PACK_AB R11, R19, R18 ;  /* 0x00000012130b723e */ /* 0x000fe200000000ff */
[----:B------:R4:W-:Y:S01]  /*9010*/  STS.128 [R45], R24 ;  /* 0x000000182d007388 */ /* 0x0009e20000000c00 */
[----:B------:R-:W-:-:S02]  /*9020*/  F2FP.F16.F32.PACK_AB R10, R17, R16 ;  /* 0x00000010110a723e */ /* 0x000fc400000000ff */
[----:B------:R-:W-:Y:S01]  /*9030*/  F2FP.F16.F32.PACK_AB R9, R15, R14 ;  /* 0x0000000e0f09723e */ /* 0x000fe200000000ff */
[----:B------:R4:W-:Y:S01]  /*9040*/  STS.128 [R44], R32 ;  /* 0x000000202c007388 */ /* 0x0009e20000000c00 */
[----:B------:R-:W-:Y:S01]  /*9050*/  F2FP.F16.F32.PACK_AB R8, R13, R12 ;  /* 0x0000000c0d08723e */ /* 0x000fe200000000ff */
[----:B------:R-:W5:Y:S02]  /*9060*/  @P1 LDC R14, c[0x0][0x600] ;  /* 0x00018000ff0e1b82 */ /* 0x000f640000000800 */
[----:B------:R4:W-:Y:S04]  /*9070*/  STS.128 [R3], R4 ;  /* 0x0000000403007388 */ /* 0x0009e80000000c00 */
[----:B------:R4:W-:Y:S01]  /*9080*/  STS.128 [R2], R8 ;  /* 0x0000000802007388 */ /* 0x0009e20000000c00 */
[----:B------:R1:W-:Y:S06]  /*9090*/  MEMBAR.ALL.CTA ;  /* 0x0000000000007992 */ /* 0x0003ec0000008000 */
[----:B-1----:R-:W1:Y:S01]  /*90a0*/  FENCE.VIEW.ASYNC.S ;  /* 0x00000000000073c6 */ /* 0x002e620000000000 */
[----:B-----5:R-:W-:Y:S01]  /*90b0*/  @P1 FFMA R14, R53, R14, R54 ;  /* 0x0000000e350e1223 */ /* 0x020fe20000000036 */
[----:B-1----:R-:W-:Y:S01]  /*90c0*/  SYNCS.ARRIVE.TRANS64.ART0 RZ, [UR7+0xd8], R0 ;  /* 0x0000d800ffff79a7 */ /* 0x002fe20008500007 */
[----:B------:R1:W-:Y:S02]  /*90d0*/  SYNCS.ARRIVE.TRANS64.ART0 RZ, [UR7+0x110], R0 ;  /* 0x00011000ffff79a7 */ /* 0x0003e40008500007 */
[----:B-1----:R-:W-:-:S02]  /*90e0*/  IMAD.MOV.U32 R0, RZ, RZ, -0x800000 ;  /* 0xff800000ff007424 */ /* 0x002fc400078e00ff */
[----:B------:R-:W-:Y:S01]  /*90f0*/  @P1 FMUL R0, R14, 0.69314718246459960938 ;  /* 0x3f3172180e001820 */ /* 0x000fe20000400000 */
[----:B----4-:R-:W-:Y:S06]  /*9100*/  @!P0 BRA `(.L_x_58) ;  /* 0x00000000004c8947 */ /* 0x010fec0003800000 */
[----:B------:R-:W1:Y:S01]  /*9110*/  LDC.64 R6, c[0x0][0x3c8] ;  /* 0x0000f200ff067b82 */ /* 0x000e620000000a00 */
[----:B------:R-:W-:Y:S01]  /*9120*/  USHF.R.S32.HI UR5, URZ, 0x1f, UR12 ;  /* 0x0000001fff057899 */ /* 0x000fe2000801140c */
[----:B------:R-:W-:Y:S01]  /*9130*/  IADD3 R10, P0, PT, R52, UR4, RZ ;  /* 0x00000004340a7c10 */ /* 0x000fe2000ff1e0ff */
[----:B------:R-:W2:Y:S01]  /*9140*/  LDCU.64 UR10, c[0x0][0x3b0] ;  /* 0x00007600ff0a77ac */ /* 0x000ea20008000a00 */
[----:B------:R-:W-:Y:S01]  /*9150*/  MOV R8, UR4 ;  /* 0x0000000400087c02 */ /* 0x000fe20008000f00 */
[----:B------:R-:W-:-:S03]  /*9160*/  USHF.R.S32.HI UR6, URZ, 0x1f, UR9 ;  /* 0x0000001fff067899 */ /* 0x000fc60008011409 */
[----:B------:R-:W3:Y:S01]  /*9170*/  LDC.64 R4, c[0x0][0x3d0] ;  /* 0x0000f400ff047b82 */ /* 0x000ee20000000a00 */
[----:B------:R-:W-:Y:S01]  /*9180*/  LEA.HI.X.SX32 R11, R8, RZ, 0x1, P0 ;  /* 0x000000ff080b7211 */ /* 0x000fe200000f0eff */
[C---:B-1----:R-:W-:Y:S02]  /*9190*/  IMAD R9, R6.reuse, UR5, RZ ;  /* 0x0000000506097c24 */ /* 0x042fe4000f8e02ff */
[----:B------:R-:W-:-:S04]  /*91a0*/  IMAD.WIDE.U32 R10, R6, UR12, R10 ;  /* 0x0000000c060a7c25 */ /* 0x000fc8000f8e000a */
[----:B------:R-:W-:Y:S02]  /*91b0*/  IMAD R7, R7, UR12, R9 ;  /* 0x0000000c07077c24 */ /* 0x000fe4000f8e0209 */
[----:B---3--:R-:W-:-:S03]  /*91c0*/  IMAD R6, R4, UR6, RZ ;  /* 0x0000000604067c24 */ /* 0x008fc6000f8e02ff */
[----:B------:R-:W-:Y:S01]  /*91d0*/  IADD3 R11, PT, PT, R11, R7, RZ ;  /* 0x000000070b0b7210 */ /* 0x000fe20007ffe0ff */
[----:B------:R-:W-:Y:S02]  /*91e0*/  IMAD R5, R5, UR9, R6 ;  /* 0x0000000905057c24 */ /* 0x000fe4000f8e0206 */
[----:B------:R-:W-:-:S05]  /*91f0*/  IMAD.WIDE.U32 R10, R4, UR9, R10 ;  /* 0x00000009040a7c25 */ /* 0x000fca000f8e000a */
[----:B------:R-:W-:Y:S02]  /*9200*/  IADD3 R5, PT, PT, R11, R5, RZ ;  /* 0x000000050b057210 */ /* 0x000fe40007ffe0ff */
[----:B--2---:R-:W-:-:S04]  /*9210*/  LEA R4, P0, R10, UR10, 0x2 ;  /* 0x0000000a0a047c11 */ /* 0x004fc8000f8010ff */
[----:B------:R-:W-:-:S05]  /*9220*/  LEA.HI.X R5, R10, UR11, R5, 0x2, P0 ;  /* 0x0000000b0a057c11 */ /* 0x000fca00080f1405 */
[----:B------:R1:W-:Y:S04]  /*9230*/  STG.E desc[UR20][R4.64], R0 ;  /* 0x0000000004007986 */ /* 0x0003e8000c101914 */
.L_x_58:
[----:B------:R-:W-:Y:S05]  /*9240*/  BSYNC.RECONVERGENT B0 ;  /* 0x0000000000007941 */ /* 0x000fea0003800200 */
.L_x_57:
[----:B------:R-:W2:Y:S01]  /*9250*/  LDCU UR4, c[0x0][0x610] ;  /* 0x0000c200ff0477ac */ /* 0x000ea20008000800 */
[----:B------:R-:W3:Y:S01]  /*9260*/  LDCU.U8 UR9, c[0x0][0x614] ;  /* 0x0000c280ff0977ac */ /* 0x000ee20008000000 */
[----:B------:R-:W-:Y:S01]  /*9270*/  UIADD3 UR13, UPT, UPT, UR18, UR13, URZ ;  /* 0x0000000d120d7290 */ /* 0x000fe2000fffe0ff */
[----:B------:R-:W4:Y:S01]  /*9280*/  LDCU.U8 UR6, c[0x0][0x615] ;  /* 0x0000c2a0ff0677ac */ /* 0x000f220008000000 */
[----:B------:R-:W5:Y:S02]  /*9290*/  LDCU.64 UR10, c[0x0][0x618] ;  /* 0x0000c300ff0a77ac */ /* 0x000f640008000a00 */
[----:B--2---:R-:W-:Y:S01]  /*92a0*/  UIMAD.WIDE.U32 UR4, UR13, UR4, URZ ;  /* 0x000000040d0472a5 */ /* 0x004fe2000f8e00ff */
[----:B------:R-:W2:Y:S03]  /*92b0*/  LDCU.U8 UR12, c[0x0][0x620] ;  /* 0x0000c400ff0c77ac */ /* 0x000ea60008000000 */
[----:B------:R-:W-:Y:S01]  /*92c0*/  UIADD3 UR4, UPT, UPT, UR13, -UR5, URZ ;  /* 0x800000050d047290 */ /* 0x000fe2000fffe0ff */
[----:B------:R-:W1:Y:S03]  /*92d0*/  LDCU UR19, c[0x0][0x60c] ;  /* 0x0000c180ff1377ac */ /* 0x000e660008000800 */
[----:B---3--:R-:W-:Y:S01]  /*92e0*/  USHF.R.U32.HI UR4, URZ, UR9, UR4 ;  /* 0x00000009ff047299 */ /* 0x008fe20008011604 */
[----:B------:R-:W3:Y:S03]  /*92f0*/  LDCU.U8 UR9, c[0x0][0x621] ;  /* 0x0000c420ff0977ac */ /* 0x000ee60008000000 */
[----:B------:R-:W-:-:S02]  /*9300*/  UIADD3 UR4, UPT, UPT, UR5, UR4, URZ ;  /* 0x0000000405047290 */ /* 0x000fc4000fffe0ff */
[----:B------:R-:W-:Y:S02]  /*9310*/  ULOP3.LUT UR15, UR15, 0x1, URZ, 0x3c, !UPT ;  /* 0x000000010f0f7892 */ /* 0x000fe4000f8e3cff */
[----:B----4-:R-:W-:-:S04]  /*9320*/  USHF.R.U32.HI UR6, URZ, UR6, UR4 ;  /* 0x00000006ff067299 */ /* 0x010fc80008011604 */
[----:B-----5:R-:W-:Y:S01]  /*9330*/  UIMAD.WIDE.U32 UR4, UR6, UR11, URZ ;  /* 0x0000000b060472a5 */ /* 0x020fe2000f8e00ff */
[----:B------:R-:W4:Y:S03]  /*9340*/  LDCU UR11, c[0x0][0x624] ;  /* 0x0000c480ff0b77ac */ /* 0x000f260008000800 */
[----:B------:R-:W-:-:S04]  /*9350*/  UIADD3 UR4, UPT, UPT, UR6, -UR5, URZ ;  /* 0x8000000506047290 */ /* 0x000fc8000fffe0ff */
[----:B--2---:R-:W-:-:S04]  /*9360*/  USHF.R.U32.HI UR4, URZ, UR12, UR4 ;  /* 0x0000000cff047299 */ /* 0x004fc80008011604 */
[----:B------:R-:W-:Y:S02]  /*9370*/  UIADD3 UR4, UPT, UPT, UR5, UR4, URZ ;  /* 0x0000000405047290 */ /* 0x000fe4000fffe0ff */
[----:B------:R-:W-:Y:S02]  /*9380*/  UIADD3 UR5, UPT, UPT, -UR6, URZ, URZ ;  /* 0x000000ff06057290 */ /* 0x000fe4000fffe1ff */
[----:B---3--:R-:W-:Y:S02]  /*9390*/  USHF.R.U32.HI UR9, URZ, UR9, UR4 ;  /* 0x00000009ff097299 */ /* 0x008fe40008011604 */
[----:B----4-:R-:W-:Y:S02]  /*93a0*/  UISETP.GE.AND UP0, UPT, UR13, UR11, UPT ;  /* 0x0000000b0d00728c */ /* 0x010fe4000bf06270 */
[----:B------:R-:W-:-:S04]  /*93b0*/  UIADD3 UR4, UPT, UPT, -UR9, URZ, URZ ;  /* 0x000000ff09047290 */ /* 0x000fc8000fffe1ff */
[----:B------:R-:W-:Y:S02]  /*93c0*/  UIMAD UR12, UR10, UR4, UR6 ;  /* 0x000000040a0c72a4 */ /* 0x000fe4000f8e0206 */
[----:B-1----:R-:W-:Y:S01]  /*93d0*/  UIMAD UR10, UR19, UR5, UR13 ;  /* 0x00000005130a72a4 */ /* 0x002fe2000f8e020d */
[----:B------:R-:W-:Y:S11]  /*93e0*/  BRA.U !UP0, `(.L_x_59) ;  /* 0xfffffff1089c7547 */ /* 0x000ff6000b83ffff */
.L_x_51:
[----:B------:R-:W-:-:S06]  /*93f0*/  USHF.L.U32 UR4, UR14, 0x1f, URZ ;  /* 0x0000001f0e047899 */ /* 0x000fcc00080006ff */
[----:B------:R-:W-:-:S04]  /*9400*/  MOV R0, UR4 ;  /* 0x0000000400007c02 */ /* 0x000fc80008000f00 */
[----:B------:R-:W1:Y:S02]  /*9410*/  SYNCS.PHASECHK.TRANS64.TRYWAIT P0, [UR7+0x118], R0 ;  /* 0x00011800ff0075a7 */ /* 0x000e640008001107 */
[----:B-1----:R-:W-:Y:S05]  /*9420*/  @!P0 BRA `(.L_x_60) ;  /* 0x0000000c00248947 */ /* 0x002fea0003800000 */
.L_x_112:
[----:B------:R-:W-:Y:S06]  /*9430*/  BAR.ARV 0x2, 0x120 ;  /* 0x0084800000007b1d */ /* 0x000fec0000002000 */
[----:B------:R-:W-:Y:S05]  /*9440*/  EXIT ;  /* 0x000000000000794d */ /* 0x000fea0003800000 */
.L_x_6:
[----:B------:R-:W-:Y:S02]  /*9450*/  MOV R0, UR13 ;  /* 0x0000000d00007c02 */ /* 0x000fe40008000f00 */
[----:B------:R-:W-:-:S07]  /*9460*/  MOV R5, R4 ;  /* 0x0000000400057202 */ /* 0x000fce0000000f00 */
.L_x_61:
[----:B-1----:R1:W3:Y:S02]  /*9470*/  SYNCS.PHASECHK.TRANS64.TRYWAIT P0, [R0+URZ+0x110], R5 ;  /* 0x00011005000075a7 */ /* 0x0022e400080011ff */
[----:B---3--:R-:W-:Y:S05]  /*9480*/  @!P0 NANOSLEEP.SYNCS 0x989680 ;  /* 0x009896800000895d */ /* 0x008fea0003900000 */
[----:B------:R-:W3:Y:S02]  /*9490*/  @!P0 SYNCS.PHASECHK.TRANS64 P0, [R0+URZ+0x110], R5 ;  /* 0x00011005000085a7 */ /* 0x000ee400080010ff */
[----:B---3--:R-:W-:Y:S05]  /*94a0*/  @!P0 BRA `(.L_x_61) ;  /* 0xfffffffc00f08947 */ /* 0x008fea000383ffff */
[----:B------:R-:W-:Y:S05]  /*94b0*/  BRA `(.L_x_62) ;  /* 0xffffff7400907947 */ /* 0x000fea000383ffff */
.L_x_13:
[----:B------:R-:W-:Y:S02]  /*94c0*/  MOV R2, UR4 ;  /* 0x0000000400027c02 */ /* 0x000fe40008000f00 */
[----:B------:R-:W-:Y:S02]  /*94d0*/  MOV R3, UR4 ;  /* 0x0000000400037c02 */ /* 0x000fe40008000f00 */
[----:B------:R-:W-:-:S07]  /*94e0*/  MOV R0, UR19 ;  /* 0x0000001300007c02 */ /* 0x000fce0008000f00 */
.L_x_63:
[----:B-1----:R1:W2:Y:S02]  /*94f0*/  SYNCS.PHASECHK.TRANS64.TRYWAIT P0, [R0+URZ], R3 ;  /* 0x00000003000075a7 */ /* 0x0022a400080011ff */
[----:B--2---:R-:W-:Y:S05]  /*9500*/  @!P0 NANOSLEEP.SYNCS 0x989680 ;  /* 0x009896800000895d */ /* 0x004fea0003900000 */
[----:B------:R-:W2:Y:S02]  /*9510*/  @!P0 SYNCS.PHASECHK.TRANS64 P0, [R0+URZ], R3 ;  /* 0x00000003000085a7 */ /* 0x000ea400080010ff */
[----:B--2---:R-:W-:Y:S05]  /*9520*/  @!P0 BRA `(.L_x_63) ;  /* 0xfffffffc00f08947 */ /* 0x004fea000383ffff */
[----:B------:R-:W-:Y:S05]  /*9530*/  BRA `(.L_x_64) ;  /* 0xffffff7c00e87947 */ /* 0x000fea000383ffff */
.L_x_14:
[----:B------:R-:W-:Y:S02]  /*9540*/  MOV R2, UR4 ;  /* 0x0000000400027c02 */ /* 0x000fe40008000f00 */
[----:B------:R-:W-:Y:S02]  /*9550*/  MOV R3, UR4 ;  /* 0x0000000400037c02 */ /* 0x000fe40008000f00 */
[----:B------:R-:W-:-:S07]  /*9560*/  MOV R0, UR11 ;  /* 0x0000000b00007c02 */ /* 0x000fce0008000f00 */
.L_x_65:
[----:B-1----:R1:W2:Y:S02]  /*9570*/  SYNCS.PHASECHK.TRANS64.TRYWAIT P0, [R0+URZ+0x10], R3 ;  /* 0x00001003000075a7 */ /* 0x0022a400080011ff */
[----:B--2---:R-:W-:Y:S05]  /*9580*/  @!P0 NANOSLEEP.SYNCS 0x989680 ;  /* 0x009896800000895d */ /* 0x004fea0003900000 */
[----:B------:R-:W2:Y:S02]  /*9590*/  @!P0 SYNCS.PHASECHK.TRANS64 P0, [R0+URZ+0x10], R3 ;  /* 0x00001003000085a7 */ /* 0x000ea400080010ff */
[----:B--2---:R-:W-:Y:S05]  /*95a0*/  @!P0 BRA `(.L_x_65) ;  /* 0xfffffffc00f08947 */ /* 0x004fea000383ffff */
[----:B------:R-:W-:Y:S05]  /*95b0*/  BRA `(.L_x_66) ;  /* 0xffffff7c00dc7947 */ /* 0x000fea000383ffff */
.L_x_16:
[----:B------:R-:W-:Y:S02]  /*95c0*/  MOV R6, UR4 ;  /* 0x0000000400067c02 */ /* 0x000fe40008000f00 */
[----:B------:R-:W-:Y:S02]  /*95d0*/  MOV R7, UR4 ;  /* 0x0000000400077c02 */ /* 0x000fe40008000f00 */
[----:B------:R-:W-:Y:S07]  /*95e0*/  MOV R5, UR15 ;  /* 0x0000000f00057c02 */ /* 0x000fee0008000f00 */
.L_x_67:
[----:B-1----:R1:W2:Y:S02]  /*95f0*/  SYNCS.PHASECHK.TRANS64.TRYWAIT P0, [R5+URZ+0x10], R7 ;  /* 0x00001007050075a7 */ /* 0x0022a400080011ff */
[----:B--2---:R-:W-:Y:S05]  /*9600*/  @!P0 NANOSLEEP.SYNCS 0x989680 ;  /* 0x009896800000895d */ /* 0x004fea0003900000 */
[----:B------:R-:W2:Y:S02]  /*9610*/  @!P0 SYNCS.PHASECHK.TRANS64 P0, [R5+URZ+0x10], R7 ;  /* 0x00001007050085a7 */ /* 0x000ea400080010ff */
[----:B--2---:R-:W-:Y:S05]  /*9620*/  @!P0 BRA `(.L_x_67) ;  /* 0xfffffffc00f08947 */ /* 0x004fea000383ffff */
[----:B------:R-:W-:Y:S05]  /*9630*/  BRA `(.L_x_68) ;  /* 0xffffff8000707947 */ /* 0x000fea000383ffff */
.L_x_17:
[----:B------:R-:W-:Y:S02]  /*9640*/  MOV R10, UR9 ;  /* 0x00000009000a7c02 */ /* 0x000fe40008000f00 */
[----:B------:R-:W-:Y:S02]  /*9650*/  MOV R11, UR9 ;  /* 0x00000009000b7c02 */ /* 0x000fe40008000f00 */
[----:B------:R-:W-:Y:S07]  /*9660*/  MOV R7, UR19 ;  /* 0x0000001300077c02 */ /* 0x000fee0008000f00 */
.L_x_69:
[----:B-1----:R1:W2:Y:S02]  /*9670*/  SYNCS.PHASECHK.TRANS64.TRYWAIT P0, [R7+URZ+0xd8], R11 ;  /* 0x0000d80b070075a7 */ /* 0x0022a400080011ff */
[----:B--2---:R-:W-:Y:S05]  /*9680*/  @!P0 NANOSLEEP.SYNCS 0x989680 ;  /* 0x009896800000895d */ /* 0x004fea0003900000 */
[----:B------:R-:W2:Y:S02]  /*9690*/  @!P0 SYNCS.PHASECHK.TRANS64 P0, [R7+URZ+0xd8], R11 ;  /* 0x0000d80b070085a7 */ /* 0x000ea400080010ff */
[----:B--2---:R-:W-:Y:S05]  /*96a0*/  @!P0 BRA `(.L_x_69) ;  /* 0xfffffffc00f08947 */ /* 0x004fea000383ffff */
[----:B------:R-:W-:Y:S05]  /*96b0*/  BRA `(.L_x_70) ;  /* 0xffffff8000787947 */ /* 0x000fea000383ffff */
.L_x_18:
[----:B------:R-:W-:Y:S02]  /*96c0*/  MOV R6, UR9 ;  /* 0x0000000900067c02 */ /* 0x000fe40008000f00 */
[----:B-1----:R-:W-:Y:S02]  /*96d0*/  MOV R7, UR9 ;  /* 0x0000000900077c02 */ /* 0x002fe40008000f00 */
[----:B------:R-:W-:Y:S07]  /*96e0*/  MOV R5, UR19 ;  /* 0x0000001300057c02 */ /* 0x000fee0008000f00 */
.L_x_71:
[----:B-1----:R1:W2:Y:S02]  /*96f0*/  SYNCS.PHASECHK.TRANS64.TRYWAIT P0, [R5+URZ+0xe0], R7 ;  /* 0x0000e007050075a7 */ /* 0x0022a400080011ff */
[----:B--2---:R-:W-:Y:S05]  /*9700*/  @!P0 NANOSLEEP.SYNCS 0x989680 ;  /* 0x009896800000895d */ /* 0x004fea0003900000 */
[----:B------:R-:W2:Y:S02]  /*9710*/  @!P0 SYNCS.PHASECHK.TRANS64 P0, [R5+URZ+0xe0], R7 ;  /* 0x0000e007050085a7 */ /* 0x000ea400080010ff */
[----:B--2---:R-:W-:Y:S05]  /*9720*/  @!P0 BRA `(.L_x_71) ;  /* 0xfffffffc00f08947 */ /* 0x004fea000383ffff */
[----:B------:R-:W-:Y:S05]  /*9730*/  BRA `(.L_x_72) ;  /* 0xffffff8000dc7947 */ /* 0x000fea000383ffff */
.L_x_19:
[----:B------:R-:W-:Y:S02]  /*9740*/  MOV R6, UR6 ;  /* 0x0000000600067c02 */ /* 0x000fe40008000f00 */
[----:B------:R-:W-:Y:S02]  /*9750*/  MOV R7, UR6 ;  /* 0x0000000600077c02 */ /* 0x000fe40008000f00 */
[----:B------:R-:W-:Y:S07]  /*9760*/  MOV R5, UR15 ;  /* 0x0000000f00057c02 */ /* 0x000fee0008000f00 */
.L_x_73:
[----:B-1----:R1:W2:Y:S02]  /*9770*/  SYNCS.PHASECHK.TRANS64.TRYWAIT P0, [R5+URZ+0x10], R7 ;  /* 0x00001007050075a7 */ /* 0x0022a400080011ff */
[----:B--2---:R-:W-:Y:S05]  /*9780*/  @!P0 NANOSLEEP.SYNCS 0x989680 ;  /* 0x009896800000895d */ /* 0x004fea0003900000 */
[----:B------:R-:W2:Y:S02]  /*9790*/  @!P0 SYNCS.PHASECHK.TRANS64 P0, [R5+URZ+0x10], R7 ;  /* 0x00001007050085a7 */ /* 0x000ea400080010ff */
[----:B--2---:R-:W-:Y:S05]  /*97a0*/  @!P0 BRA `(.L_x_73) ;  /* 0xfffffffc00f08947 */ /* 0x004fea000383ffff */
[----:B------:R-:W-:Y:S05]  /*97b0*/  BRA `(.L_x_74) ;  /* 0xffffff8400207947 */ /* 0x000fea000383ffff */
.L_x_21:
[----:B------:R-:W-:Y:S02]  /*97c0*/  MOV R2, UR4 ;  /* 0x0000000400027c02 */ /* 0x000fe40008000f00 */
[----:B------:R-:W-:Y:S02]  /*97d0*/  MOV R3, UR4 ;  /* 0x0000000400037c02 */ /* 0x000fe40008000f00 */
[----:B------:R-:W-:-:S07]  /*97e0*/  MOV R0, UR10 ;  /* 0x0000000a00007c02 */ /* 0x000fce0008000f00 */
.L_x_75:
[----:B--2---:R2:W3:Y:S02]  /*97f0*/  SYNCS.PHASECHK.TRANS64.TRYWAIT P0, [R0+URZ+0x10], R3 ;  /* 0x00001003000075a7 */ /* 0x0044e400080011ff */
[----:B---3--:R-:W-:Y:S05]  /*9800*/  @!P0 NANOSLEEP.SYNCS 0x989680 ;  /* 0x009896800000895d */ /* 0x008fea0003900000 */
[----:B------:R-:W3:Y:S02]  /*9810*/  @!P0 SYNCS.PHASECHK.TRANS64 P0, [R0+URZ+0x10], R3 ;  /* 0x00001003000085a7 */ /* 0x000ee400080010ff */
[----:B---3--:R-:W-:Y:S05]  /*9820*/  @!P0 BRA `(.L_x_75) ;  /* 0xfffffffc00f08947 */ /* 0x008fea000383ffff */
[----:B------:R-:W-:Y:S05]  /*9830*/  BRA `(.L_x_76) ;  /* 0xffffff8400a07947 */ /* 0x000fea000383ffff */
.L_x_22:
[----:B------:R-:W-:Y:S02]  /*9840*/  MOV R4, UR9 ;  /* 0x0000000900047c02 */ /* 0x000fe40008000f00 */
[----:B-1----:R-:W-:Y:S02]  /*9850*/  MOV R5, UR9 ;  /* 0x0000000900057c02 */ /* 0x002fe40008000f00 */
[----:B------:R-:W-:-:S07]  /*9860*/  MOV R3, UR19 ;  /* 0x0000001300037c02 */ /* 0x000fce0008000f00 */
.L_x_77:
[----:B-1----:R1:W2:Y:S02]  /*9870*/  SYNCS.PHASECHK.TRANS64.TRYWAIT P0, [R3+URZ+0xd8], R5 ;  /* 0x0000d805030075a7 */ /* 0x0022a400080011ff */
[----:B--2---:R-:W-:Y:S05]  /*9880*/  @!P0 NANOSLEEP.SYNCS 0x989680 ;  /* 0x009896800000895d */ /* 0x004fea0003900000 */
[----:B------:R-:W2:Y:S02]  /*9890*/  @!P0 SYNCS.PHASECHK.TRANS64 P0, [R3+URZ+0xd8], R5 ;  /* 0x0000d805030085a7 */ /* 0x000ea400080010ff */
[----:B--2---:R-:W-:Y:S05]  /*98a0*/  @!P0 BRA `(.L_x_77) ;  /* 0xfffffffc00f08947 */ /* 0x004fea000383ffff */
[----:B------:R-:W-:Y:S05]  /*98b0*/  BRA `(.L_x_78) ;  /* 0xffffff8400a87947 */ /* 0x000fea000383ffff */
.L_x_23:
[----:B------:R-:W-:Y:S02]  /*98c0*/  MOV R2, UR9 ;  /* 0x0000000900027c02 */ /* 0x000fe40008000f00 */
[----:B------:R-:W-:Y:S02]  /*98d0*/  MOV R3, UR9 ;  /* 0x0000000900037c02 */ /* 0x000fe40008000f00 */
[----:B------:R-:W-:-:S07]  /*98e0*/  MOV R0, UR19 ;  /* 0x0000001300007c02 */ /* 0x000fce0008000f00 */
.L_x_79:
[----:B-1----:R1:W2:Y:S02]  /*98f0*/  SYNCS.PHASECHK.TRANS64.TRYWAIT P0, [R0+URZ+0xe0], R3 ;  /* 0x0000e003000075a7 */ /* 0x0022a400080011ff */
[----:B--2---:R-:W-:Y:S05]  /*9900*/  @!P0 NANOSLEEP.SYNCS 0x989680 ;  /* 0x009896800000895d */ /* 0x004fea0003900000 */
[----:B------:R-:W2:Y:S02]  /*9910*/  @!P0 SYNCS.PHASECHK.TRANS64 P0, [R0+URZ+0xe0], R3 ;  /* 0x0000e003000085a7 */ /* 0x000ea400080010ff */
[----:B--2---:R-:W-:Y:S05]  /*9920*/  @!P0 BRA `(.L_x_79) ;  /* 0xfffffffc00f08947 */ /* 0x004fea000383ffff */
[----:B------:R-:W-:Y:S05]  /*9930*/  BRA `(.L_x_80) ;  /* 0xffffff88001c7947 */ /* 0x000fea000383ffff */
.L_x_30:
[----:B------:R-:W-:Y:S02]  /*9940*/  MOV R2, UR6 ;  /* 0x0000000600027c02 */ /* 0x000fe40008000f00 */
[----:B------:R-:W-:Y:S02]  /*9950*/  MOV R3, UR6 ;  /* 0x0000000600037c02 */ /* 0x000fe40008000f00 */
[----:B------:R-:W-:-:S07]  /*9960*/  MOV R0, UR5 ;  /* 0x0000000500007c02 */ /* 0x000fce0008000f00 */
.L_x_81:
[----:B--2---:R2:W3:Y:S02]  /*9970*/  SYNCS.PHASECHK.TRANS64.TRYWAIT P0, [R0+URZ+0x70], R3 ;  /* 0x00007003000075a7 */ /* 0x0044e400080011ff */
[----:B---3--:R-:W-:Y:S05]  /*9980*/  @!P0 NANOSLEEP.SYNCS 0x989680 ;  /* 0x009896800000895d */ /* 0x008fea0003900000 */
[----:B------:R-:W3:Y:S02]  /*9990*/  @!P0 SYNCS.PHASECHK.TRANS64 P0, [R0+URZ+0x70], R3 ;  /* 0x00007003000085a7 */ /* 0x000ee400080010ff */
[----:B---3--:R-:W-:Y:S05]  /*99a0*/  @!P0 BRA `(.L_x_81) ;  /* 0xfffffffc00f08947 */ /* 0x008fea000383ffff */
[----:B------:R-:W-:Y:S05]  /*99b0*/  BRA `(.L_x_82) ;  /* 0xffffff9000347947 */ /* 0x000fea000383ffff */
.L_x_31:
[----:B------:R-:W-:Y:S02]  /*99c0*/  MOV R2, UR8 ;  /* 0x0000000800027c02 */ /* 0x000fe40008000f00 */
[----:B------:R-:W-:Y:S02]  /*99d0*/  MOV R3, UR8 ;  /* 0x0000000800037c02 */ /* 0x000fe40008000f00 */
[----:B------:R-:W-:-:S07]  /*99e0*/  MOV R0, UR9 ;  /* 0x0000000900007c02 */ /* 0x000fce0008000f00 */
.L_x_83:
[----:B-1----:R1:W2:Y:S02]  /*99f0*/  SYNCS.PHASECHK.TRANS64.TRYWAIT P0, [R0+URZ+0x8], R3 ;  /* 0x00000803000075a7 */ /* 0x0022a400080011ff */
[----:B--2---:R-:W-:Y:S05]  /*9a00*/  @!P0 NANOSLEEP.SYNCS 0x989680 ;  /* 0x009896800000895d */ /* 0x004fea0003900000 */
[----:B------:R-:W2:Y:S02]  /*9a10*/  @!P0 SYNCS.PHASECHK.TRANS64 P0, [R0+URZ+0x8], R3 ;  /* 0x00000803000085a7 */ /* 0x000ea400080010ff */
[----:B--2---:R-:W-:Y:S05]  /*9a20*/  @!P0 BRA `(.L_x_83) ;  /* 0xfffffffc00f08947 */ /* 0x004fea000383ffff */
[----:B------:R-:W-:Y:S05]  /*9a30*/  BRA `(.L_x_84) ;  /* 0xffffff9000547947 */ /* 0x000fea000383ffff */
.L_x_32:
[----:B------:R-:W-:Y:S02]  /*9a40*/  MOV R2, UR7 ;  /* 0x0000000700027c02 */ /* 0x000fe40008000f00 */
[----:B------:R-:W-:Y:S02]  /*9a50*/  MOV R3, UR7 ;  /* 0x0000000700037c02 */ /* 0x000fe40008000f00 */
[----:B------:R-:W-:-:S07]  /*9a60*/  MOV R0, UR6 ;  /* 0x0000000600007c02 */ /* 0x000fce0008000f00 */
.L_x_85:
[----:B-1----:R1:W2:Y:S02]  /*9a70*/  SYNCS.PHASECHK.TRANS64.TRYWAIT P0, [R0+URZ+0x70], R3 ;  /* 0x00007003000075a7 */ /* 0x0022a400080011ff */
[----:B--2---:R-:W-:Y:S05]  /*9a80*/  @!P0 NANOSLEEP.SYNCS 0x989680 ;  /* 0x009896800000895d */ /* 0x004fea0003900000 */
[----:B------:R-:W2:Y:S02]  /*9a90*/  @!P0 SYNCS.PHASECHK.TRANS64 P0, [R0+URZ+0x70], R3 ;  /* 0x00007003000085a7 */ /* 0x000ea400080010ff */
[----:B--2---:R-:W-:Y:S05]  /*9aa0*/  @!P0 BRA `(.L_x_85) ;  /* 0xfffffffc00f08947 */ /* 0x004fea000383ffff */
[----:B------:R-:W-:Y:S05]  /*9ab0*/  BRA `(.L_x_86) ;  /* 0xffffff9000847947 */ /* 0x000fea000383ffff */
.L_x_34:
[----:B------:R-:W-:Y:S02]  /*9ac0*/  MOV R4, UR6 ;  /* 0x0000000600047c02 */ /* 0x000fe40008000f00 */
[----:B------:R-:W-:Y:S02]  /*9ad0*/  MOV R5, UR6 ;  /* 0x0000000600057c02 */ /* 0x000fe40008000f00 */
[----:B------:R-:W-:-:S07]  /*9ae0*/  MOV R0, UR5 ;  /* 0x0000000500007c02 */ /* 0x000fce0008000f00 */
.L_x_87:
[----:B-1----:R1:W2:Y:S02]  /*9af0*/  SYNCS.PHASECHK.TRANS64.TRYWAIT P0, [R0+URZ+0x70], R5 ;  /* 0x00007005000075a7 */ /* 0x0022a400080011ff */
[----:B--2---:R-:W-:Y:S05]  /*9b00*/  @!P0 NANOSLEEP.SYNCS 0x989680 ;  /* 0x009896800000895d */ /* 0x004fea0003900000 */
[----:B------:R-:W2:Y:S02]  /*9b10*/  @!P0 SYNCS.PHASECHK.TRANS64 P0, [R0+URZ+0x70], R5 ;  /* 0x00007005000085a7 */ /* 0x000ea400080010ff */
[----:B--2---:R-:W-:Y:S05]  /*9b20*/  @!P0 BRA `(.L_x_87) ;  /* 0xfffffffc00f08947 */ /* 0x004fea000383ffff */
[----:B------:R-:W-:Y:S05]  /*9b30*/  BRA `(.L_x_88) ;  /* 0xffffff9000fc7947 */ /* 0x000fea000383ffff */
.L_x_35:
[----:B------:R-:W-:Y:S02]  /*9b40*/  MOV R4, UR7 ;  /* 0x0000000700047c02 */ /* 0x000fe40008000f00 */
[----:B------:R-:W-:Y:S02]  /*9b50*/  MOV R5, UR7 ;  /* 0x0000000700057c02 */ /* 0x000fe40008000f00 */
[----:B------:R-:W-:-:S07]  /*9b60*/  MOV R0, UR6 ;  /* 0x0000000600007c02 */ /* 0x000fce0008000f00 */
.L_x_89:
[----:B-1----:R1:W2:Y:S02]  /*9b70*/  SYNCS.PHASECHK.TRANS64.TRYWAIT P0, [R0+URZ+0x70], R5 ;  /* 0x00007005000075a7 */ /* 0x0022a400080011ff */
[----:B--2---:R-:W-:Y:S05]  /*9b80*/  @!P0 NANOSLEEP.SYNCS 0x989680 ;  /* 0x009896800000895d */ /* 0x004fea0003900000 */
[----:B------:R-:W2:Y:S02]  /*9b90*/  @!P0 SYNCS.PHASECHK.TRANS64 P0, [R0+URZ+0x70], R5 ;  /* 0x00007005000085a7 */ /* 0x000ea400080010ff */
[----:B--2---:R-:W-:Y:S05]  /*9ba0*/  @!P0 BRA `(.L_x_89) ;  /* 0xfffffffc00f08947 */ /* 0x004fea000383ffff */
[----:B------:R-:W-:Y:S05]  /*9bb0*/  BRA `(.L_x_90) ;  /* 0xffffff9400207947 */ /* 0x000fea000383ffff */
.L_x_38:
[----:B------:R-:W-:Y:S01]  /*9bc0*/  MOV R0, UR5 ;  /* 0x0000000500007c02 */ /* 0x000fe20008000f00 */
[----:B------:R-:W-:Y:S01]  /*9bd0*/  UMOV UR8, UR4 ;  /* 0x0000000400087c82 */ /* 0x000fe20008000000 */
[----:B------:R-:W-:-:S05]  /*9be0*/  UMOV UR9, UR4 ;  /* 0x0000000400097c82 */ /* 0x000fca0008000000 */
.L_x_91:
[----:B------:R-:W-:Y:S02]  /*9bf0*/  MOV R2, UR8 ;  /* 0x0000000800027c02 */ /* 0x000fe40008000f00 */
[----:B-1----:R-:W-:-:S04]  /*9c00*/  MOV R3, UR9 ;  /* 0x0000000900037c02 */ /* 0x002fc80008000f00 */
[----:B------:R1:W2:Y:S03]  /*9c10*/  SYNCS.PHASECHK.TRANS64.TRYWAIT P0, [R0+URZ+0x70], R3 ;  /* 0x00007003000075a7 */ /* 0x0002a600080011ff */
[----:B--2---:R-:W-:Y:S05]  /*9c20*/  @!P0 NANOSLEEP.SYNCS 0x989680 ;  /* 0x009896800000895d */ /* 0x004fea0003900000 */
[----:B------:R-:W2:Y:S02]  /*9c30*/  @!P0 SYNCS.PHASECHK.TRANS64 P0, [R0+URZ+0x70], R3 ;  /* 0x00007003000085a7 */ /* 0x000ea400080010ff */
[----:B--2---:R-:W-:Y:S05]  /*9c40*/  @!P0 BRA `(.L_x_91) ;  /* 0xfffffffc00e88947 */ /* 0x004fea000383ffff */
[----:B------:R-:W-:Y:S05]  /*9c50*/  BRA `(.L_x_92) ;  /* 0xffffff9800787947 */ /* 0x000fea000383ffff */
.L_x_39:
[----:B------:R-:W-:Y:S01]  /*9c60*/  MOV R0, UR6 ;  /* 0x0000000600007c02 */ /* 0x000fe20008000f00 */
[----:B------:R-:W-:-:S06]  /*9c70*/  UMOV UR5, UR4 ;  /* 0x0000000400057c82 */ /* 0x000fcc0008000000 */
.L_x_93:
[----:B------:R-:W-:Y:S02]  /*9c80*/  MOV R2, UR4 ;  /* 0x0000000400027c02 */ /* 0x000fe40008000f00 */
[----:B-1----:R-:W-:-:S04]  /*9c90*/  MOV R3, UR5 ;  /* 0x0000000500037c02 */ /* 0x002fc80008000f00 */
[----:B------:R1:W2:Y:S03]  /*9ca0*/  SYNCS.PHASECHK.TRANS64.TRYWAIT P0, [R0+URZ+0x8], R3 ;  /* 0x00000803000075a7 */ /* 0x0002a600080011ff */
[----:B--2---:R-:W-:Y:S05]  /*9cb0*/  @!P0 NANOSLEEP.SYNCS 0x989680 ;  /* 0x009896800000895d */ /* 0x004fea0003900000 */
[----:B------:R-:W2:Y:S02]  /*9cc0*/  @!P0 SYNCS.PHASECHK.TRANS64 P0, [R0+URZ+0x8], R3 ;  /* 0x00000803000085a7 */ /* 0x000ea400080010ff */
[----:B--2---:R-:W-:Y:S05]  /*9cd0*/  @!P0 BRA `(.L_x_93) ;  /* 0xfffffffc00e88947 */ /* 0x004fea000383ffff */
[----:B------:R-:W-:Y:S05]  /*9ce0*/  BRA `(.L_x_94) ;  /* 0xffffff9800707947 */ /* 0x000fea000383ffff */
.L_x_42:
[----:B------:R-:W-:Y:S02]  /*9cf0*/  MOV R4, UR6 ;  /* 0x0000000600047c02 */ /* 0x000fe40008000f00 */
[----:B------:R-:W-:Y:S02]  /*9d00*/  MOV R5, UR6 ;  /* 0x0000000600057c02 */ /* 0x000fe40008000f00 */
[----:B------:R-:W-:-:S07]  /*9d10*/  MOV R2, UR5 ;  /* 0x0000000500027c02 */ /* 0x000fce0008000f00 */
.L_x_95:
[----:B-1----:R1:W2:Y:S02]  /*9d20*/  SYNCS.PHASECHK.TRANS64.TRYWAIT P0, [R2+URZ+0x108], R5 ;  /* 0x00010805020075a7 */ /* 0x0022a400080011ff */
[----:B--2---:R-:W-:Y:S05]  /*9d30*/  @!P0 NANOSLEEP.SYNCS 0x989680 ;  /* 0x009896800000895d */ /* 0x004fea0003900000 */
[----:B------:R-:W2:Y:S02]  /*9d40*/  @!P0 SYNCS.PHASECHK.TRANS64 P0, [R2+URZ+0x108], R5 ;  /* 0x00010805020085a7 */ /* 0x000ea400080010ff */
[----:B--2---:R-:W-:Y:S05]  /*9d50*/  @!P0 BRA `(.L_x_95) ;  /* 0xfffffffc00f08947 */ /* 0x004fea000383ffff */
[----:B------:R-:W-:Y:S05]  /*9d60*/  BRA `(.L_x_96) ;  /* 0xffffff9c002c7947 */ /* 0x000fea000383ffff */
.L_x_43:
[----:B------:R-:W-:Y:S02]  /*9d70*/  MOV R4, UR4 ;  /* 0x0000000400047c02 */ /* 0x000fe40008000f00 */
[----:B-1----:R-:W-:Y:S02]  /*9d80*/  MOV R5, UR4 ;  /* 0x0000000400057c02 */ /* 0x002fe40008000f00 */
[----:B------:R-:W-:-:S07]  /*9d90*/  MOV R2, UR5 ;  /* 0x0000000500027c02 */ /* 0x000fce0008000f00 */
.L_x_97:
[----:B-1----:R1:W2:Y:S02]  /*9da0*/  SYNCS.PHASECHK.TRANS64.TRYWAIT P0, [R2+URZ+0xd0], R5 ;  /* 0x0000d005020075a7 */ /* 0x0022a400080011ff */
[----:B--2---:R-:W-:Y:S05]  /*9db0*/  @!P0 NANOSLEEP.SYNCS 0x989680 ;  /* 0x009896800000895d */ /* 0x004fea0003900000 */
[----:B------:R-:W2:Y:S02]  /*9dc0*/  @!P0 SYNCS.PHASECHK.TRANS64 P0, [R2+URZ+0xd0], R5 ;  /* 0x0000d005020085a7 */ /* 0x000ea400080010ff */
[----:B--2---:R-:W-:Y:S05]  /*9dd0*/  @!P0 BRA `(.L_x_97) ;  /* 0xfffffffc00f08947 */ /* 0x004fea000383ffff */
[----:B------:R-:W-:Y:S05]  /*9de0*/  BRA `(.L_x_98) ;  /* 0xffffff9c00247947 */ /* 0x000fea000383ffff */
.L_x_44:
[----:B------:R-:W-:Y:S02]  /*9df0*/  MOV R6, UR4 ;  /* 0x0000000400067c02 */ /* 0x000fe40008000f00 */
[----:B------:R-:W-:Y:S02]  /*9e00*/  MOV R7, UR4 ;  /* 0x0000000400077c02 */ /* 0x000fe40008000f00 */
[----:B------:R-:W-:-:S07]  /*9e10*/  MOV R4, UR5 ;  /* 0x0000000500047c02 */ /* 0x000fce0008000f00 */
.L_x_99:
[----:B-1----:R1:W2:Y:S02]  /*9e20*/  SYNCS.PHASECHK.TRANS64.TRYWAIT P0, [R4+URZ+0x108], R7 ;  /* 0x00010807040075a7 */ /* 0x0022a400080011ff */
[----:B--2---:R-:W-:Y:S05]  /*9e30*/  @!P0 NANOSLEEP.SYNCS 0x989680 ;  /* 0x009896800000895d */ /* 0x004fea0003900000 */
[----:B------:R-:W2:Y:S02]  /*9e40*/  @!P0 SYNCS.PHASECHK.TRANS64 P0, [R4+URZ+0x108], R7 ;  /* 0x00010807040085a7 */ /* 0x000ea400080010ff */
[----:B--2---:R-:W-:Y:S05]  /*9e50*/  @!P0 BRA `(.L_x_99) ;  /* 0xfffffffc00f08947 */ /* 0x004fea000383ffff */
[----:B------:R-:W-:Y:S05]  /*9e60*/  BRA `(.L_x_100) ;  /* 0xffffffc0005c7947 */ /* 0x000fea000383ffff */
.L_x_46:
[----:B-1----:R-:W-:Y:S02]  /*9e70*/  MOV R4, UR6 ;  /* 0x0000000600047c02 */ /* 0x002fe40008000f00 */
[----:B------:R-:W-:Y:S02]  /*9e80*/  MOV R5, UR6 ;  /* 0x0000000600057c02 */ /* 0x000fe40008000f00 */
[----:B------:R-:W-:-:S07]  /*9e90*/  MOV R2, UR5 ;  /* 0x0000000500027c02 */ /* 0x000fce0008000f00 */
.L_x_101:
[----:B-1----:R1:W3:Y:S02]  /*9ea0*/  SYNCS.PHASECHK.TRANS64.TRYWAIT P0, [R2+URZ+0xd0], R5 ;  /* 0x0000d005020075a7 */ /* 0x0022e400080011ff */
[----:B---3--:R-:W-:Y:S05]  /*9eb0*/  @!P0 NANOSLEEP.SYNCS 0x989680 ;  /* 0x009896800000895d */ /* 0x008fea0003900000 */
[----:B------:R-:W3:Y:S02]  /*9ec0*/  @!P0 SYNCS.PHASECHK.TRANS64 P0, [R2+URZ+0xd0], R5 ;  /* 0x0000d005020085a7 */ /* 0x000ee400080010ff */
[----:B---3--:R-:W-:Y:S05]  /*9ed0*/  @!P0 BRA `(.L_x_101) ;  /* 0xfffffffc00f08947 */ /* 0x008fea000383ffff */
[----:B------:R-:W-:Y:S05]  /*9ee0*/  BRA `(.L_x_102) ;  /* 0xffffffc000647947 */ /* 0x000fea000383ffff */
.L_x_47:
[----:B------:R-:W-:Y:S02]  /*9ef0*/  MOV R6, UR6 ;  /* 0x0000000600067c02 */ /* 0x000fe40008000f00 */
[----:B------:R-:W-:Y:S02]  /*9f00*/  MOV R7, UR6 ;  /* 0x0000000600077c02 */ /* 0x000fe40008000f00 */
[----:B------:R-:W-:-:S07]  /*9f10*/  MOV R4, UR5 ;  /* 0x0000000500047c02 */ /* 0x000fce0008000f00 */
.L_x_103:
[----:B-1----:R1:W2:Y:S02]  /*9f20*/  SYNCS.PHASECHK.TRANS64.TRYWAIT P0, [R4+URZ+0x108], R7 ;  /* 0x00010807040075a7 */ /* 0x0022a400080011ff */
[----:B--2---:R-:W-:Y:S05]  /*9f30*/  @!P0 NANOSLEEP.SYNCS 0x989680 ;  /* 0x009896800000895d */ /* 0x004fea0003900000 */
[----:B------:R-:W2:Y:S02]  /*9f40*/  @!P0 SYNCS.PHASECHK.TRANS64 P0, [R4+URZ+0x108], R7 ;  /* 0x00010807040085a7 */ /* 0x000ea400080010ff */
[----:B--2---:R-:W-:Y:S05]  /*9f50*/  @!P0 BRA `(.L_x_103) ;  /* 0xfffffffc00f08947 */ /* 0x004fea000383ffff */
[----:B------:R-:W-:Y:S05]  /*9f60*/  BRA `(.L_x_104) ;  /* 0xffffffd800f47947 */ /* 0x000fea000383ffff */
.L_x_50:
[----:B------:R-:W-:Y:S02]  /*9f70*/  MOV R4, UR4 ;  /* 0x0000000400047c02 */ /* 0x000fe40008000f00 */
[----:B------:R-:W-:-:S07]  /*9f80*/  MOV R5, UR4 ;  /* 0x0000000400057c02 */ /* 0x000fce0008000f00 */
.L_x_105:
[----:B-1----:R1:W2:Y:S02]  /*9f90*/  SYNCS.PHASECHK.TRANS64.TRYWAIT P0, [R2+URZ+0x108], R5 ;  /* 0x00010805020075a7 */ /* 0x0022a400080011ff */
[----:B--2---:R-:W-:Y:S05]  /*9fa0*/  @!P0 NANOSLEEP.SYNCS 0x989680 ;  /* 0x009896800000895d */ /* 0x004fea0003900000 */
[----:B------:R-:W2:Y:S02]  /*9fb0*/  @!P0 SYNCS.PHASECHK.TRANS64 P0, [R2+URZ+0x108], R5 ;  /* 0x00010805020085a7 */ /* 0x000ea400080010ff */
[----:B--2---:R-:W-:Y:S05]  /*9fc0*/  @!P0 BRA `(.L_x_105) ;  /* 0xfffffffc00f08947 */ /* 0x004fea000383ffff */
[----:B------:R-:W-:Y:S05]  /*9fd0*/  BRA `(.L_x_106) ;  /* 0xffffffe000487947 */ /* 0x000fea000383ffff */
.L_x_55:
[----:B------:R-:W-:Y:S02]  /*9fe0*/  MOV R4, UR4 ;  /* 0x0000000400047c02 */ /* 0x000fe40008000f00 */
[----:B------:R-:W-:-:S07]  /*9ff0*/  MOV R5, UR4 ;  /* 0x0000000400057c02 */ /* 0x000fce0008000f00 */
.L_x_107:
[----:B-1----:R1:W2:Y:S02]  /*a000*/  SYNCS.PHASECHK.TRANS64.TRYWAIT P0, [UR7+0xf0], R5 ;  /* 0x0000f005ff0075a7 */ /* 0x0022a40008001107 */
[----:B--2---:R-:W-:Y:S05]  /*a010*/  @!P0 NANOSLEEP.SYNCS 0x989680 ;  /* 0x009896800000895d */ /* 0x004fea0003900000 */
[----:B------:R-:W2:Y:S02]  /*a020*/  @!P0 SYNCS.PHASECHK.TRANS64 P0, [UR7+0xf0], R5 ;  /* 0x0000f005ff0085a7 */ /* 0x000ea40008001007 */
[----:B--2---:R-:W-:Y:S05]  /*a030*/  @!P0 BRA `(.L_x_107) ;  /* 0xfffffffc00f08947 */ /* 0x004fea000383ffff */
[----:B------:R-:W-:Y:S05]  /*a040*/  BRA `(.L_x_108) ;  /* 0xffffffe800a07947 */ /* 0x000fea000383ffff */
.L_x_56:
[----:B------:R-:W-:Y:S02]  /*a050*/  MOV R4, UR4 ;  /* 0x0000000400047c02 */ /* 0x000fe40008000f00 */
[----:B-1----:R-:W-:-:S07]  /*a060*/  MOV R5, UR4 ;  /* 0x0000000400057c02 */ /* 0x002fce0008000f00 */
.L_x_109:
[----:B-1----:R1:W2:Y:S02]  /*a070*/  SYNCS.PHASECHK.TRANS64.TRYWAIT P0, [UR7+0x118], R5 ;  /* 0x00011805ff0075a7 */ /* 0x0022a40008001107 */
[----:B--2---:R-:W-:Y:S05]  /*a080*/  @!P0 NANOSLEEP.SYNCS 0x989680 ;  /* 0x009896800000895d */ /* 0x004fea0003900000 */
[----:B------:R-:W2:Y:S02]  /*a090*/  @!P0 SYNCS.PHASECHK.TRANS64 P0, [UR7+0x118], R5 ;  /* 0x00011805ff0085a7 */ /* 0x000ea40008001007 */
[----:B--2---:R-:W-:Y:S05]  /*a0a0*/  @!P0 BRA `(.L_x_109) ;  /* 0xfffffffc00f08947 */ /* 0x004fea000383ffff */
[----:B------:R-:W-:Y:S05]  /*a0b0*/  BRA `(.L_x_110) ;  /* 0xffffffe800947947 */ /* 0x000fea000383ffff */
.L_x_60:
[----:B------:R-:W-:Y:S02]  /*a0c0*/  MOV R2, UR4 ;  /* 0x0000000400027c02 */ /* 0x000fe40008000f00 */
[----:B------:R-:W-:-:S07]  /*a0d0*/  MOV R3, UR4 ;  /* 0x0000000400037c02 */ /* 0x000fce0008000f00 */
.L_x_111:
[----:B-1----:R1:W2:Y:S02]  /*a0e0*/  SYNCS.PHASECHK.TRANS64.TRYWAIT P0, [UR7+0x118], R3 ;  /* 0x00011803ff0075a7 */ /* 0x0022a40008001107 */
[----:B--2---:R-:W-:Y:S05]  /*a0f0*/  @!P0 NANOSLEEP.SYNCS 0x989680 ;  /* 0x009896800000895d */ /* 0x004fea0003900000 */
[----:B------:R-:W2:Y:S02]  /*a100*/  @!P0 SYNCS.PHASECHK.TRANS64 P0, [UR7+0x118], R3 ;  /* 0x00011803ff0085a7 */ /* 0x000ea40008001007 */
[----:B--2---:R-:W-:Y:S05]  /*a110*/  @!P0 BRA `(.L_x_111) ;  /* 0xfffffffc00f08947 */ /* 0x004fea000383ffff */
[----:B------:R-:W-:Y:S05]  /*a120*/  BRA `(.L_x_112) ;  /* 0xfffffff000c07947 */ /* 0x000fea000383ffff */
        .weak           $__internal_0_$__cuda_sm10x_tcgen05_guardrail_trap_col_being_dealloced_not_returned_by_alloc
        .type           $__internal_0_$__cuda_sm10x_tcgen05_guardrail_trap_col_being_dealloced_not_returned_by_alloc,@function
        .size           $__internal_0_$__cuda_sm10x_tcgen05_guardrail_trap_col_being_dealloced_not_returned_by_alloc,($__internal_1_$__cuda_sm10x_tcgen05_guardrail_trap_phase_invalid_during_alloc - $__internal_0_$__cuda_sm10x_tcgen05_guardrail_trap_col_being_dealloced_not_returned_by_alloc)
$__internal_0_$__cuda_sm10x_tcgen05_guardrail_trap_col_being_dealloced_not_returned_by_alloc:
[----:B------:R-:W-:Y:S05]  /*a130*/  BPT.TRAP 0x1 ;  /* 0x000000040000795c */ /* 0x000fea0000300000 */
[----:B------:R-:W-:-:S04]  /*a140*/  HFMA2 R3, -RZ, RZ, 0, 0 ;  /* 0x00000000ff037431 */ /* 0x000fc800000001ff */
[----:B------:R-:W-:Y:S05]  /*a150*/  RET.REL.NODEC R2 `(kernel_cutlass_kernel_flash_attncuteflash_fwd_sm100FlashAttentionForwardSm100_object_at__tensor0000o6411101213_tensor0000o6411101213_tensor0000o6410111213_tensor0000o6411101213_tensorptrf_0) ;  /* 0xffffff5c02a87950 */ /* 0x000fea0003c3ffff */
        .weak           $__internal_1_$__cuda_sm10x_tcgen05_guardrail_trap_phase_invalid_during_alloc
        .type           $__internal_1_$__cuda_sm10x_tcgen05_guardrail_trap_phase_invalid_during_alloc,@function
        .size           $__internal_1_$__cuda_sm10x_tcgen05_guardrail_trap_phase_invalid_during_alloc,($__internal_2_$__cuda_sm10x_tcgen05_guardrail_trap_unallocated_columns_being_dealloced - $__internal_1_$__cuda_sm10x_tcgen05_guardrail_trap_phase_invalid_during_alloc)
$__internal_1_$__cuda_sm10x_tcgen05_guardrail_trap_phase_invalid_during_alloc:
[----:B------:R-:W-:Y:S05]  /*a160*/  BPT.TRAP 0x1 ;  /* 0x000000040000795c */ /* 0x000fea0000300000 */
[----:B------:R-:W-:-:S04]  /*a170*/  MOV R3, 0x0 ;  /* 0x0000000000037802 */ /* 0x000fc80000000f00 */
[----:B------:R-:W-:Y:S05]  /*a180*/  RET.REL.NODEC R2 `(kernel_cutlass_kernel_flash_attncuteflash_fwd_sm100FlashAttentionForwardSm100_object_at__tensor0000o6411101213_tensor0000o6411101213_tensor0000o6410111213_tensor0000o6411101213_tensorptrf_0) ;  /* 0xffffff5c029c7950 */ /* 0x000fea0003c3ffff */
        .weak           $__internal_2_$__cuda_sm10x_tcgen05_guardrail_trap_unallocated_columns_being_dealloced
        .type           $__internal_2_$__cuda_sm10x_tcgen05_guardrail_trap_unallocated_columns_being_dealloced,@function
        .size           $__internal_2_$__cuda_sm10x_tcgen05_guardrail_trap_unallocated_columns_being_dealloced,(.L_x_128 - $__internal_2_$__cuda_sm10x_tcgen05_guardrail_trap_unallocated_columns_being_dealloced)
$__internal_2_$__cuda_sm10x_tcgen05_guardrail_trap_unallocated_columns_being_dealloced:
[----:B------:R-:W-:Y:S05]  /*a190*/  BPT.TRAP 0x1 ;  /* 0x000000040000795c */ /* 0x000fea0000300000 */
[----:B------:R-:W-:-:S04]  /*a1a0*/  HFMA2 R3, -RZ, RZ, 0, 0 ;  /* 0x00000000ff037431 */ /* 0x000fc800000001ff */
[----:B------:R-:W-:Y:S05]  /*a1b0*/  RET.REL.NODEC R2 `(kernel_cutlass_kernel_flash_attncuteflash_fwd_sm100FlashAttentionForwardSm100_object_at__tensor0000o6411101213_tensor0000o6411101213_tensor0000o6410111213_tensor0000o6411101213_tensorptrf_0) ;  /* 0xffffff5c02907950 */ /* 0x000fea0003c3ffff */
.L_x_113:
[----:B------:R-:W-:-:S00]  /*a1c0*/  BRA `(.L_x_113) ;  /* 0xfffffffc00fc7947 */ /* 0x000fc0000383ffff */
[----:B------:R-:W-:-:S00]  /*a1d0*/  NOP ;  /* 0x0000000000007918 */ /* 0x000fc00000000000 */
        /* <DEDUP_REMOVED lines=10> */
.L_x_128:


//--------------------- .nv.shared.kernel_cutlass_kernel_flash_attncuteflash_fwd_sm100FlashAttentionForwardSm100_object_at__tensor0000o6411101213_tensor0000o6411101213_tensor0000o6410111213_tensor0000o6411101213_tensorptrf_0 --------------------------
	.section	.nv.shared.kernel_cutlass_kernel_flash_attncuteflash_fwd_sm100FlashAttentionForwardSm100_object_at__tensor0000o6411101213_tensor0000o6411101213_tensor0000o6410111213_tensor0000o6411101213_tensorptrf_0,"aw",@nobits
	.sectionflags	@""
	.align	1024
	.zero		1024


//--------------------- .nv.shared.reserved.0     --------------------------
	.section	.nv.shared.reserved.0,"aw",@nobits
	.align	8
	.weak		__nv_reservedSMEM_offset_0_alias
	.size		__nv_reservedSMEM_offset_0_alias, 0, 64
	.other		__nv_reservedSMEM_offset_0_alias,@"STO_CUDA_RESERVED_SHARED STV_DEFAULT"
__nv_reservedSMEM_offset_0_alias:
	.zero		0
.nv.shared.reserved.0:
	.zero		64
	.weak		__nv_reservedSMEM_allocation_phase
	.type		__nv_reservedSMEM_allocation_phase,@object
	.size		__nv_reservedSMEM_allocation_phase,(.L_0 - __nv_reservedSMEM_allocation_phase)
__nv_reservedSMEM_allocation_phase:
	.zero		1
.L_0:
	.zero		7
	.weak		__nv_reservedSMEM_devtool_atexit_pc
	.type		__nv_reservedSMEM_devtool_atexit_pc,@object
	.size		__nv_reservedSMEM_devtool_atexit_pc,(__nv_reservedSMEM_allocation_mask - __nv_reservedSMEM_devtool_atexit_pc)
__nv_reservedSMEM_devtool_atexit_pc:
	.zero		8
	.weak		__nv_reservedSMEM_allocation_mask
	.type		__nv_reservedSMEM_allocation_mask,@object
	.size		__nv_reservedSMEM_allocation_mask,(.L_2 - __nv_reservedSMEM_allocation_mask)
__nv_reservedSMEM_allocation_mask:
	.zero		4
.L_2:


//--------------------- .nv.constant0.kernel_cutlass_kernel_flash_attncuteflash_fwd_sm100FlashAttentionForwardSm100_object_at__tensor0000o6411101213_tensor0000o6411101213_tensor0000o6410111213_tensor0000o6411101213_tensorptrf_0 --------------------------
	.section	.nv.constant0.kernel_cutlass_kernel_flash_attncuteflash_fwd_sm100FlashAttentionForwardSm100_object_at__tensor0000o6411101213_tensor0000o6411101213_tensor0000o6410111213_tensor0000o6411101213_tensorptrf_0,"a",@progbits
	.sectionflags	@""
	.align	4
.nv.constant0.kernel_cutlass_kernel_flash_attncuteflash_fwd_sm100FlashAttentionForwardSm100_object_at__tensor0000o6411101213_tensor0000o6411101213_tensor0000o6410111213_tensor0000o6411101213_tensorptrf_0:
	.zero		1580


//--------------------- SYMBOLS --------------------------

	.type		.nv.reservedSmem.offset0,@object
	.size		.nv.reservedSmem.offset0,0x4
	.type		.nv.reservedSmem.cap,@object
	.size		.nv.reservedSmem.cap,0x4
